	.target	sm_100a

	.elftype	@"ET_EXEC"


//--------------------- .note.nv.tkinfo           --------------------------
	.section	.note.nv.tkinfo,"",@"SHT_NOTE"
	.sectionflags	@"SHF_NOTE_NV_TKINFO"
	.tkinfo
        /*0018*/ 	.word	0x00000002
        /*0030*/ 	.string	""
        /*0030*/ 	.string	"ptxas"
        /*0030*/ 	.string	"Cuda compilation tools, release 13.0, V13.0.88"
        /*0030*/ 	.string	"Build cuda_13.0.r13.0/compiler.36424714_0"
        /*0030*/ 	.string	"-arch sm_100a -m 64 "



//--------------------- .note.nv.cuinfo           --------------------------
	.section	.note.nv.cuinfo,"",@"SHT_NOTE"
	.sectionflags	@"SHF_NOTE_NV_CUINFO"
        /*0018*/ 	.short	0x0002
        /*001a*/ 	.short	0x0064
        /*001c*/ 	.short	0x0082
	.zero		2


//--------------------- .nv.info                  --------------------------
	.section	.nv.info,"",@"SHT_CUDA_INFO"
	.align	4


	//----- nvinfo : EIATTR_REGCOUNT
	.align		4
        /*0000*/ 	.byte	0x04, 0x2f
        /*0002*/ 	.short	(.L_19 - .L_18)
	.align		4
.L_18:
        /*0004*/ 	.word	index@(_ZN7cutlass13device_kernelINS_4gemm6kernel13GemmUniversalIN4cute5tupleIJiiiiEEENS1_10collective13CollectiveMmaINS1_35MainloopSm100TmaUmmaWarpSpecializedILi3ELi2ELi4ENS5_IJNS4_1CILi1EEENSA_ILi8EEESB_EEEEENS5_IJNSA_ILi64EEESF_NSA_ILi128EEEEEENS_10tfloat32_tENS5_IJlSB_lEEESI_SJ_NS4_8TiledMMAINS4_8MMA_AtomIJNS4_17SM100_MMA_TF32_SSISI_SI_fLi64ELi64ELNS4_4UMMA5MajorE0ELSO_0ELNSN_7ScaleInE0ELSP_0EEEEEENS4_6LayoutINS5_IJSB_SB_SB_EEENS5_IJNSA_ILi0EEESU_SU_EEEEENS5_IJNS4_10UnderscoreESX_SX_EEEEENS4_23SM90_TMA_LOAD_MULTICASTENS4_14ComposedLayoutINS4_7SwizzleILi3ELi4ELi3EEENS4_18smem_ptr_flag_bitsILi32EEENSS_INS5_IJSC_NSA_ILi32EEEEEENS5_IJS16_SB_EEEEEEEvNS4_8identityENS4_13SM90_TMA_LOADES1A_vS1B_EENS_8epilogue10collective18CollectiveEpilogueINS1E_23Sm100TmaWarpSpecializedILi3ELi2ELi16ELb1ELb0EEEJSH_NS5_IJNSS_ISF_SB_EENSS_IS16_SB_EEEEESI_SJ_SI_SJ_NS1E_6fusion15FusionCallbacksIS1I_NS1M_17LinearCombinationISI_fSI_fLNS_15FloatRoundStyleE2EEESH_S1L_JEEENS4_5SM1004TMEM4LOAD26SM100_TMEM_LOAD_16dp128b8xES1C_S1A_NS4_17SM75_U32x4_LDSM_NENS4_14SM90_TMA_STOREES1A_NS4_17SM90_U32x4_STSM_NENS4_39AutoVectorizingCopyWithAssumedAlignmentILi128EEEEEEvvEEEEvNT_6ParamsE)
        /*0008*/ 	.word	0x00000050


	//----- nvinfo : EIATTR_FRAME_SIZE
	.align		4
.L_19:
        /*000c*/ 	.byte	0x04, 0x11
        /*000e*/ 	.short	(.L_21 - .L_20)
	.align		4
.L_20:
        /*0010*/ 	.word	index@($__internal_2_$__cuda_sm10x_tcgen05_guardrail_trap_unallocated_columns_being_dealloced)
        /*0014*/ 	.word	0x00000000


	//----- nvinfo : EIATTR_FRAME_SIZE
	.align		4
.L_21:
        /*0018*/ 	.byte	0x04, 0x11
        /*001a*/ 	.short	(.L_23 - .L_22)
	.align		4
.L_22:
        /*001c*/ 	.word	index@($__internal_1_$__cuda_sm10x_tcgen05_guardrail_trap_phase_invalid_during_alloc)
        /*0020*/ 	.word	0x00000000


	//----- nvinfo : EIATTR_FRAME_SIZE
	.align		4
.L_23:
        /*0024*/ 	.byte	0x04, 0x11
        /*0026*/ 	.short	(.L_25 - .L_24)
	.align		4
.L_24:
        /*0028*/ 	.word	index@($__internal_0_$__cuda_sm10x_tcgen05_guardrail_trap_col_being_dealloced_not_returned_by_alloc)
        /*002c*/ 	.word	0x00000000


	//----- nvinfo : EIATTR_FRAME_SIZE
	.align		4
.L_25:
        /*0030*/ 	.byte	0x04, 0x11
        /*0032*/ 	.short	(.L_27 - .L_26)
	.align		4
.L_26:
        /*0034*/ 	.word	index@(_ZN7cutlass13device_kernelINS_4gemm6kernel13GemmUniversalIN4cute5tupleIJiiiiEEENS1_10collective13CollectiveMmaINS1_35MainloopSm100TmaUmmaWarpSpecializedILi3ELi2ELi4ENS5_IJNS4_1CILi1EEENSA_ILi8EEESB_EEEEENS5_IJNSA_ILi64EEESF_NSA_ILi128EEEEEENS_10tfloat32_tENS5_IJlSB_lEEESI_SJ_NS4_8TiledMMAINS4_8MMA_AtomIJNS4_17SM100_MMA_TF32_SSISI_SI_fLi64ELi64ELNS4_4UMMA5MajorE0ELSO_0ELNSN_7ScaleInE0ELSP_0EEEEEENS4_6LayoutINS5_IJSB_SB_SB_EEENS5_IJNSA_ILi0EEESU_SU_EEEEENS5_IJNS4_10UnderscoreESX_SX_EEEEENS4_23SM90_TMA_LOAD_MULTICASTENS4_14ComposedLayoutINS4_7SwizzleILi3ELi4ELi3EEENS4_18smem_ptr_flag_bitsILi32EEENSS_INS5_IJSC_NSA_ILi32EEEEEENS5_IJS16_SB_EEEEEEEvNS4_8identityENS4_13SM90_TMA_LOADES1A_vS1B_EENS_8epilogue10collective18CollectiveEpilogueINS1E_23Sm100TmaWarpSpecializedILi3ELi2ELi16ELb1ELb0EEEJSH_NS5_IJNSS_ISF_SB_EENSS_IS16_SB_EEEEESI_SJ_SI_SJ_NS1E_6fusion15FusionCallbacksIS1I_NS1M_17LinearCombinationISI_fSI_fLNS_15FloatRoundStyleE2EEESH_S1L_JEEENS4_5SM1004TMEM4LOAD26SM100_TMEM_LOAD_16dp128b8xES1C_S1A_NS4_17SM75_U32x4_LDSM_NENS4_14SM90_TMA_STOREES1A_NS4_17SM90_U32x4_STSM_NENS4_39AutoVectorizingCopyWithAssumedAlignmentILi128EEEEEEvvEEEEvNT_6ParamsE)
        /*0038*/ 	.word	0x00000000


	//----- nvinfo : EIATTR_MIN_STACK_SIZE
	.align		4
.L_27:
        /*003c*/ 	.byte	0x04, 0x12
        /*003e*/ 	.short	(.L_29 - .L_28)
	.align		4
.L_28:
        /*0040*/ 	.word	index@(_ZN7cutlass13device_kernelINS_4gemm6kernel13GemmUniversalIN4cute5tupleIJiiiiEEENS1_10collective13CollectiveMmaINS1_35MainloopSm100TmaUmmaWarpSpecializedILi3ELi2ELi4ENS5_IJNS4_1CILi1EEENSA_ILi8EEESB_EEEEENS5_IJNSA_ILi64EEESF_NSA_ILi128EEEEEENS_10tfloat32_tENS5_IJlSB_lEEESI_SJ_NS4_8TiledMMAINS4_8MMA_AtomIJNS4_17SM100_MMA_TF32_SSISI_SI_fLi64ELi64ELNS4_4UMMA5MajorE0ELSO_0ELNSN_7ScaleInE0ELSP_0EEEEEENS4_6LayoutINS5_IJSB_SB_SB_EEENS5_IJNSA_ILi0EEESU_SU_EEEEENS5_IJNS4_10UnderscoreESX_SX_EEEEENS4_23SM90_TMA_LOAD_MULTICASTENS4_14ComposedLayoutINS4_7SwizzleILi3ELi4ELi3EEENS4_18smem_ptr_flag_bitsILi32EEENSS_INS5_IJSC_NSA_ILi32EEEEEENS5_IJS16_SB_EEEEEEEvNS4_8identityENS4_13SM90_TMA_LOADES1A_vS1B_EENS_8epilogue10collective18CollectiveEpilogueINS1E_23Sm100TmaWarpSpecializedILi3ELi2ELi16ELb1ELb0EEEJSH_NS5_IJNSS_ISF_SB_EENSS_IS16_SB_EEEEESI_SJ_SI_SJ_NS1E_6fusion15FusionCallbacksIS1I_NS1M_17LinearCombinationISI_fSI_fLNS_15FloatRoundStyleE2EEESH_S1L_JEEENS4_5SM1004TMEM4LOAD26SM100_TMEM_LOAD_16dp128b8xES1C_S1A_NS4_17SM75_U32x4_LDSM_NENS4_14SM90_TMA_STOREES1A_NS4_17SM90_U32x4_STSM_NENS4_39AutoVectorizingCopyWithAssumedAlignmentILi128EEEEEEvvEEEEvNT_6ParamsE)
        /*0044*/ 	.word	0x00000000
.L_29:


//--------------------- .nv.compat                --------------------------
	.section	.nv.compat,"",@"SHT_CUDA_COMPAT_INFO"
	.align	4
        /*0000*/ 	.byte	0x02, 0x09, 0x01, 0x00, 0x02, 0x02, 0x02, 0x00, 0x02, 0x05, 0x05, 0x00, 0x03, 0x07, 0x01, 0x01
        /*0010*/ 	.byte	0x02, 0x03, 0x01, 0x00, 0x02, 0x06, 0x01, 0x00, 0x04, 0x0b, 0x08, 0x00, 0x09, 0x00, 0x00, 0x00
        /*0020*/ 	.byte	0x00, 0x00, 0x00, 0x00


//--------------------- .nv.info._ZN7cutlass13device_kernelINS_4gemm6kernel13GemmUniversalIN4cute5tupleIJiiiiEEENS1_10collective13CollectiveMmaINS1_35MainloopSm100TmaUmmaWarpSpecializedILi3ELi2ELi4ENS5_IJNS4_1CILi1EEENSA_ILi8EEESB_EEEEENS5_IJNSA_ILi64EEESF_NSA_ILi128EEEEEENS_10tfloat32_tENS5_IJlSB_lEEESI_SJ_NS4_8TiledMMAINS4_8MMA_AtomIJNS4_17SM100_MMA_TF32_SSISI_SI_fLi64ELi64ELNS4_4UMMA5MajorE0ELSO_0ELNSN_7ScaleInE0ELSP_0EEEEEENS4_6LayoutINS5_IJSB_SB_SB_EEENS5_IJNSA_ILi0EEESU_SU_EEEEENS5_IJNS4_10UnderscoreESX_SX_EEEEENS4_23SM90_TMA_LOAD_MULTICASTENS4_14ComposedLayoutINS4_7SwizzleILi3ELi4ELi3EEENS4_18smem_ptr_flag_bitsILi32EEENSS_INS5_IJSC_NSA_ILi32EEEEEENS5_IJS16_SB_EEEEEEEvNS4_8identityENS4_13SM90_TMA_LOADES1A_vS1B_EENS_8epilogue10collective18CollectiveEpilogueINS1E_23Sm100TmaWarpSpecializedILi3ELi2ELi16ELb1ELb0EEEJSH_NS5_IJNSS_ISF_SB_EENSS_IS16_SB_EEEEESI_SJ_SI_SJ_NS1E_6fusion15FusionCallbacksIS1I_NS1M_17LinearCombinationISI_fSI_fLNS_15FloatRoundStyleE2EEESH_S1L_JEEENS4_5SM1004TMEM4LOAD26SM100_TMEM_LOAD_16dp128b8xES1C_S1A_NS4_17SM75_U32x4_LDSM_NENS4_14SM90_TMA_STOREES1A_NS4_17SM90_U32x4_STSM_NENS4_39AutoVectorizingCopyWithAssumedAlignmentILi128EEEEEEvvEEEEvNT_6ParamsE --------------------------
	.section	.nv.info._ZN7cutlass13device_kernelINS_4gemm6kernel13GemmUniversalIN4cute5tupleIJiiiiEEENS1_10collective13CollectiveMmaINS1_35MainloopSm100TmaUmmaWarpSpecializedILi3ELi2ELi4ENS5_IJNS4_1CILi1EEENSA_ILi8EEESB_EEEEENS5_IJNSA_ILi64EEESF_NSA_ILi128EEEEEENS_10tfloat32_tENS5_IJlSB_lEEESI_SJ_NS4_8TiledMMAINS4_8MMA_AtomIJNS4_17SM100_MMA_TF32_SSISI_SI_fLi64ELi64ELNS4_4UMMA5MajorE0ELSO_0ELNSN_7ScaleInE0ELSP_0EEEEEENS4_6LayoutINS5_IJSB_SB_SB_EEENS5_IJNSA_ILi0EEESU_SU_EEEEENS5_IJNS4_10UnderscoreESX_SX_EEEEENS4_23SM90_TMA_LOAD_MULTICASTENS4_14ComposedLayoutINS4_7SwizzleILi3ELi4ELi3EEENS4_18smem_ptr_flag_bitsILi32EEENSS_INS5_IJSC_NSA_ILi32EEEEEENS5_IJS16_SB_EEEEEEEvNS4_8identityENS4_13SM90_TMA_LOADES1A_vS1B_EENS_8epilogue10collective18CollectiveEpilogueINS1E_23Sm100TmaWarpSpecializedILi3ELi2ELi16ELb1ELb0EEEJSH_NS5_IJNSS_ISF_SB_EENSS_IS16_SB_EEEEESI_SJ_SI_SJ_NS1E_6fusion15FusionCallbacksIS1I_NS1M_17LinearCombinationISI_fSI_fLNS_15FloatRoundStyleE2EEESH_S1L_JEEENS4_5SM1004TMEM4LOAD26SM100_TMEM_LOAD_16dp128b8xES1C_S1A_NS4_17SM75_U32x4_LDSM_NENS4_14SM90_TMA_STOREES1A_NS4_17SM90_U32x4_STSM_NENS4_39AutoVectorizingCopyWithAssumedAlignmentILi128EEEEEEvvEEEEvNT_6ParamsE,"",@"SHT_CUDA_INFO"
	.sectionflags	@""
	.align	4


	//----- nvinfo : EIATTR_CUDA_API_VERSION
	.align		4
        /*0000*/ 	.byte	0x04, 0x37
        /*0002*/ 	.short	(.L_31 - .L_30)
.L_30:
        /*0004*/ 	.word	0x00000082


	//----- nvinfo : EIATTR_KPARAM_INFO
	.align		4
.L_31:
        /*0008*/ 	.byte	0x04, 0x17
        /*000a*/ 	.short	(.L_33 - .L_32)
.L_32:
        /*000c*/ 	.word	0x00000000
        /*0010*/ 	.short	0x0000
        /*0012*/ 	.short	0x0000
        /*0014*/ 	.byte	0x00, 0xf0, 0x01, 0x20


	//----- nvinfo : EIATTR_AT_ENTRY_FRAGMENTS
	.align		4
.L_33:
        /*0018*/ 	.byte	0x04, 0x4f
        /*001a*/ 	.short	(.L_35 - .L_34)


	//   ....[0]....
.L_34:
        /*001c*/ 	.word	0x00000006


	//----- nvinfo : EIATTR_RESERVED_SMEM_USED
	.align		4
.L_35:
        /*0020*/ 	.byte	0x01, 0x41
	.zero		2


	//----- nvinfo : EIATTR_SPARSE_MMA_MASK
	.align		4
        /*0024*/ 	.byte	0x03, 0x50
        /*0026*/ 	.short	0x0000


	//----- nvinfo : EIATTR_TCGEN05_1CTA_USED
	.align		4
        /*0028*/ 	.byte	0x01, 0x51
	.zero		2


	//----- nvinfo : EIATTR_MAXREG_COUNT
	.align		4
        /*002c*/ 	.byte	0x03, 0x1b
        /*002e*/ 	.short	0x00ff


	//----- nvinfo : EIATTR_NUM_BARRIERS
	.align		4
        /*0030*/ 	.byte	0x02, 0x4c
        /*0032*/ 	.byte	0x07
	.zero		1


	//----- nvinfo : EIATTR_EXTERNS
	.align		4
        /*0034*/ 	.byte	0x04, 0x0f
        /*0036*/ 	.short	(.L_37 - .L_36)


	//   ....[0]....
	.align		4
.L_36:
        /*0038*/ 	.word	index@(__assertfail)


	//----- nvinfo : EIATTR_MERCURY_ISA_VERSION
	.align		4
.L_37:
        /*003c*/ 	.byte	0x03, 0x5f
        /*003e*/ 	.short	0x0101


	//----- nvinfo : EIATTR_INT_WARP_WIDE_INSTR_OFFSETS
	.align		4
        /*0040*/ 	.byte	0x04, 0x31
        /*0042*/ 	.short	(.L_39 - .L_38)


	//   ....[0]....
.L_38:
        /*0044*/ 	.word	0x00004720


	//   ....[1]....
        /*0048*/ 	.word	0x00004750


	//   ....[2]....
        /*004c*/ 	.word	0x00004770


	//   ....[3]....
        /*0050*/ 	.word	0x00005340


	//   ....[4]....
        /*0054*/ 	.word	0x000053c0


	//   ....[5]....
        /*0058*/ 	.word	0x000054c0


	//   ....[6]....
        /*005c*/ 	.word	0x000055d0


	//----- nvinfo : EIATTR_COOP_GROUP_MASK_REGIDS
	.align		4
.L_39:
        /*0060*/ 	.byte	0x04, 0x29
        /*0062*/ 	.short	(.L_41 - .L_40)


	//   ....[0]....
.L_40:
        /*0064*/ 	.word	0xffffffff


	//   ....[1]....
        /*0068*/ 	.word	0xffffffff


	//   ....[2]....
        /*006c*/ 	.word	0xffffffff


	//   ....[3]....
        /*0070*/ 	.word	0xffffffff


	//   ....[4]....
        /*0074*/ 	.word	0xffffffff


	//   ....[5]....
        /*0078*/ 	.word	0xffffffff


	//   ....[6]....
        /*007c*/ 	.word	0xffffffff


	//   ....[7]....
        /*0080*/ 	.word	0xffffffff


	//   ....[8]....
        /*0084*/ 	.word	0xffffffff


	//   ....[9]....
        /*0088*/ 	.word	0xffffffff


	//   ....[10]....
        /*008c*/ 	.word	0xffffffff


	//   ....[11]....
        /*0090*/ 	.word	0xffffffff


	//   ....[12]....
        /*0094*/ 	.word	0xffffffff


	//   ....[13]....
        /*0098*/ 	.word	0xffffffff


	//----- nvinfo : EIATTR_COOP_GROUP_INSTR_OFFSETS
	.align		4
.L_41:
        /*009c*/ 	.byte	0x04, 0x28
        /*009e*/ 	.short	(.L_43 - .L_42)


	//   ....[0]....
.L_42:
        /*00a0*/ 	.word	0x00000080


	//   ....[1]....
        /*00a4*/ 	.word	0x000004f0


	//   ....[2]....
        /*00a8*/ 	.word	0x00000680


	//   ....[3]....
        /*00ac*/ 	.word	0x00000800


	//   ....[4]....
        /*00b0*/ 	.word	0x00000900


	//   ....[5]....
        /*00b4*/ 	.word	0x00000a70


	//   ....[6]....
        /*00b8*/ 	.word	0x00000c10


	//   ....[7]....
        /*00bc*/ 	.word	0x00000dc0


	//   ....[8]....
        /*00c0*/ 	.word	0x00002620


	//   ....[9]....
        /*00c4*/ 	.word	0x00003450


	//   ....[10]....
        /*00c8*/ 	.word	0x00003660


	//   ....[11]....
        /*00cc*/ 	.word	0x00003690


	//   ....[12]....
        /*00d0*/ 	.word	0x000045f0


	//   ....[13]....
        /*00d4*/ 	.word	0x00004830


	//----- nvinfo : EIATTR_VRC_CTA_INIT_COUNT
	.align		4
.L_43:
        /*00d8*/ 	.byte	0x02, 0x4a
        /*00da*/ 	.byte	0x80
	.zero		1


	//----- nvinfo : EIATTR_SYSCALL_OFFSETS
	.align		4
        /*00dc*/ 	.byte	0x04, 0x46
        /*00de*/ 	.short	(.L_45 - .L_44)


	//   ....[0]....
.L_44:
        /*00e0*/ 	.word	0x000062e0


	//   ....[1]....
        /*00e4*/ 	.word	0x000063d0


	//   ....[2]....
        /*00e8*/ 	.word	0x00006cf0


	//   ....[3]....
        /*00ec*/ 	.word	0x00007750


	//----- nvinfo : EIATTR_MBARRIER_INSTR_OFFSETS
	.align		4
.L_45:
        /*00f0*/ 	.byte	0x04, 0x39
        /*00f2*/ 	.short	(.L_47 - .L_46)


	//   ....[0]....
.L_46:
        /*00f4*/ 	.word	0x00000610
        /*00f8*/ 	.word	0x000000ff
        /*00fc*/ 	.word	0x00000000
        /*0100*/ 	.short	0x0100
        /*0102*/ 	.byte	0x04
	.zero		1


	//   ....[1]....
        /*0104*/ 	.word	0x00000620
        /*0108*/ 	.word	0x000000ff
        /*010c*/ 	.word	0x00000018
        /*0110*/ 	.short	0x0100
        /*0112*/ 	.byte	0x04
	.zero		1


	//   ....[2]....
        /*0114*/ 	.word	0x00000630
        /*0118*/ 	.word	0x000000ff
        /*011c*/ 	.word	0x00000008
        /*0120*/ 	.short	0x0100
        /*0122*/ 	.byte	0x04
	.zero		1


	//   ....[3]....
        /*0124*/ 	.word	0x00000640
        /*0128*/ 	.word	0x000000ff
        /*012c*/ 	.word	0x00000020
        /*0130*/ 	.short	0x0100
        /*0132*/ 	.byte	0x04
	.zero		1


	//   ....[4]....
        /*0134*/ 	.word	0x00000650
        /*0138*/ 	.word	0x000000ff
        /*013c*/ 	.word	0x00000010
        /*0140*/ 	.short	0x0100
        /*0142*/ 	.byte	0x04
	.zero		1


	//   ....[5]....
        /*0144*/ 	.word	0x00000660
        /*0148*/ 	.word	0x000000ff
        /*014c*/ 	.word	0x00000028
        /*0150*/ 	.short	0x0100
        /*0152*/ 	.byte	0x04
	.zero		1


	//   ....[6]....
        /*0154*/ 	.word	0x00000790
        /*0158*/ 	.word	0x000000ff
        /*015c*/ 	.word	0x00000030
        /*0160*/ 	.short	0x0100
        /*0162*/ 	.byte	0x04
	.zero		1


	//   ....[7]....
        /*0164*/ 	.word	0x000007a0
        /*0168*/ 	.word	0x000000ff
        /*016c*/ 	.word	0x00000048
        /*0170*/ 	.short	0x0100
        /*0172*/ 	.byte	0x04
	.zero		1


	//   ....[8]....
        /*0174*/ 	.word	0x000007b0
        /*0178*/ 	.word	0x000000ff
        /*017c*/ 	.word	0x00000038
        /*0180*/ 	.short	0x0100
        /*0182*/ 	.byte	0x04
	.zero		1


	//   ....[9]....
        /*0184*/ 	.word	0x000007c0
        /*0188*/ 	.word	0x000000ff
        /*018c*/ 	.word	0x00000050
        /*0190*/ 	.short	0x0100
        /*0192*/ 	.byte	0x04
	.zero		1


	//   ....[10]....
        /*0194*/ 	.word	0x000007d0
        /*0198*/ 	.word	0x000000ff
        /*019c*/ 	.word	0x00000040
        /*01a0*/ 	.short	0x0100
        /*01a2*/ 	.byte	0x04
	.zero		1


	//   ....[11]....
        /*01a4*/ 	.word	0x000007e0
        /*01a8*/ 	.word	0x000000ff
        /*01ac*/ 	.word	0x00000058
        /*01b0*/ 	.short	0x0100
        /*01b2*/ 	.byte	0x04
	.zero		1


	//   ....[12]....
        /*01b4*/ 	.word	0x000008d0
        /*01b8*/ 	.word	0x000000ff
        /*01bc*/ 	.word	0x00000060
        /*01c0*/ 	.short	0x0100
        /*01c2*/ 	.byte	0x06
	.zero		1


	//   ....[13]....
        /*01c4*/ 	.word	0x000008e0
        /*01c8*/ 	.word	0x000000ff
        /*01cc*/ 	.word	0x00000068
        /*01d0*/ 	.short	0x0100
        /*01d2*/ 	.byte	0x06
	.zero		1


	//   ....[14]....
        /*01d4*/ 	.word	0x00000a20
        /*01d8*/ 	.word	0x000000ff
        /*01dc*/ 	.word	0x00000070
        /*01e0*/ 	.short	0x0100
        /*01e2*/ 	.byte	0x06
	.zero		1


	//   ....[15]....
        /*01e4*/ 	.word	0x00000a30
        /*01e8*/ 	.word	0x000000ff
        /*01ec*/ 	.word	0x00000080
        /*01f0*/ 	.short	0x0100
        /*01f2*/ 	.byte	0x06
	.zero		1


	//   ....[16]....
        /*01f4*/ 	.word	0x00000a40
        /*01f8*/ 	.word	0x000000ff
        /*01fc*/ 	.word	0x00000078
        /*0200*/ 	.short	0x0100
        /*0202*/ 	.byte	0x06
	.zero		1


	//   ....[17]....
        /*0204*/ 	.word	0x00000a50
        /*0208*/ 	.word	0x000000ff
        /*020c*/ 	.word	0x00000088
        /*0210*/ 	.short	0x0100
        /*0212*/ 	.byte	0x06
	.zero		1


	//   ....[18]....
        /*0214*/ 	.word	0x00000b80
        /*0218*/ 	.word	0x000000ff
        /*021c*/ 	.word	0x00000090
        /*0220*/ 	.short	0x0100
        /*0222*/ 	.byte	0x04
	.zero		1


	//   ....[19]....
        /*0224*/ 	.word	0x00000b90
        /*0228*/ 	.word	0x000000ff
        /*022c*/ 	.word	0x000000b0
        /*0230*/ 	.short	0x0100
        /*0232*/ 	.byte	0x04
	.zero		1


	//   ....[20]....
        /*0234*/ 	.word	0x00000ba0
        /*0238*/ 	.word	0x000000ff
        /*023c*/ 	.word	0x00000098
        /*0240*/ 	.short	0x0100
        /*0242*/ 	.byte	0x04
	.zero		1


	//   ....[21]....
        /*0244*/ 	.word	0x00000bb0
        /*0248*/ 	.word	0x000000ff
        /*024c*/ 	.word	0x000000b8
        /*0250*/ 	.short	0x0100
        /*0252*/ 	.byte	0x04
	.zero		1


	//   ....[22]....
        /*0254*/ 	.word	0x00000bc0
        /*0258*/ 	.word	0x000000ff
        /*025c*/ 	.word	0x000000a0
        /*0260*/ 	.short	0x0100
        /*0262*/ 	.byte	0x04
	.zero		1


	//   ....[23]....
        /*0264*/ 	.word	0x00000bd0
        /*0268*/ 	.word	0x000000ff
        /*026c*/ 	.word	0x000000c0
        /*0270*/ 	.short	0x0100
        /*0272*/ 	.byte	0x04
	.zero		1


	//   ....[24]....
        /*0274*/ 	.word	0x00000be0
        /*0278*/ 	.word	0x000000ff
        /*027c*/ 	.word	0x000000a8
        /*0280*/ 	.short	0x0100
        /*0282*/ 	.byte	0x04
	.zero		1


	//   ....[25]....
        /*0284*/ 	.word	0x00000bf0
        /*0288*/ 	.word	0x000000ff
        /*028c*/ 	.word	0x000000c8
        /*0290*/ 	.short	0x0100
        /*0292*/ 	.byte	0x04
	.zero		1


	//   ....[26]....
        /*0294*/ 	.word	0x00000ce0
        /*0298*/ 	.word	0x000000ff
        /*029c*/ 	.word	0x000000d0
        /*02a0*/ 	.short	0x0100
        /*02a2*/ 	.byte	0x04
	.zero		1


	//   ....[27]....
        /*02a4*/ 	.word	0x00000cf0
        /*02a8*/ 	.word	0x000000ff
        /*02ac*/ 	.word	0x000000e0
        /*02b0*/ 	.short	0x0100
        /*02b2*/ 	.byte	0x04
	.zero		1


	//   ....[28]....
        /*02b4*/ 	.word	0x00000d00
        /*02b8*/ 	.word	0x000000ff
        /*02bc*/ 	.word	0x000000d8
        /*02c0*/ 	.short	0x0100
        /*02c2*/ 	.byte	0x04
	.zero		1


	//   ....[29]....
        /*02c4*/ 	.word	0x00000d10
        /*02c8*/ 	.word	0x000000ff
        /*02cc*/ 	.word	0x000000e8
        /*02d0*/ 	.short	0x0100
        /*02d2*/ 	.byte	0x04
	.zero		1


	//   ....[30]....
        /*02d4*/ 	.word	0x000019c0
        /*02d8*/ 	.word	0x00000000
        /*02dc*/ 	.word	0x000000e0
        /*02e0*/ 	.short	0x010a
        /*02e2*/ 	.byte	0xff
	.zero		1


	//   ....[31]....
        /*02e4*/ 	.word	0x000019f0
        /*02e8*/ 	.word	0x00000000
        /*02ec*/ 	.word	0x000000d0
        /*02f0*/ 	.short	0x0101
        /*02f2*/ 	.byte	0xff
	.zero		1


	//   ....[32]....
        /*02f4*/ 	.word	0x00001ac0
        /*02f8*/ 	.word	0x000000ff
        /*02fc*/ 	.word	0x00000018
        /*0300*/ 	.short	0x010a
        /*0302*/ 	.byte	0x04
	.zero		1


	//   ....[33]....
        /*0304*/ 	.word	0x00001b40
        /*0308*/ 	.word	0x000000ff
        /*030c*/ 	.word	0x00000018
        /*0310*/ 	.short	0x010a
        /*0312*/ 	.byte	0x39
	.zero		1


	//   ....[34]....
        /*0314*/ 	.word	0x00001c80
        /*0318*/ 	.word	0x000000ff
        /*031c*/ 	.word	0x00000018
        /*0320*/ 	.short	0x010a
        /*0322*/ 	.byte	0x04
	.zero		1


	//   ....[35]....
        /*0324*/ 	.word	0x00002070
        /*0328*/ 	.word	0x000000ff
        /*032c*/ 	.word	0x00000068
        /*0330*/ 	.short	0x0101
        /*0332*/ 	.byte	0x16
	.zero		1


	//   ....[36]....
        /*0334*/ 	.word	0x00002090
        /*0338*/ 	.word	0x000000ff
        /*033c*/ 	.word	0x00000018
        /*0340*/ 	.short	0x010a
        /*0342*/ 	.byte	0x04
	.zero		1


	//   ....[37]....
        /*0344*/ 	.word	0x00002110
        /*0348*/ 	.word	0x000000ff
        /*034c*/ 	.word	0x00000018
        /*0350*/ 	.short	0x010a
        /*0352*/ 	.byte	0x39
	.zero		1


	//   ....[38]....
        /*0354*/ 	.word	0x00002250
        /*0358*/ 	.word	0x000000ff
        /*035c*/ 	.word	0x00000018
        /*0360*/ 	.short	0x010a
        /*0362*/ 	.byte	0x04
	.zero		1


	//   ....[39]....
        /*0364*/ 	.word	0x00002650
        /*0368*/ 	.word	0x00000003
        /*036c*/ 	.word	0x00000070
        /*0370*/ 	.short	0x010a
        /*0372*/ 	.byte	0xff
	.zero		1


	//   ....[40]....
        /*0374*/ 	.word	0x000027a0
        /*0378*/ 	.word	0x00000000
        /*037c*/ 	.word	0x00000000
        /*0380*/ 	.short	0x0101
        /*0382*/ 	.byte	0xff
	.zero		1


	//   ....[41]....
        /*0384*/ 	.word	0x00002d60
        /*0388*/ 	.word	0x000000ff
        /*038c*/ 	.word	0x00000000
        /*0390*/ 	.short	0x010a
        /*0392*/ 	.byte	0x04
	.zero		1


	//   ....[42]....
        /*0394*/ 	.word	0x00002df0
        /*0398*/ 	.word	0x000000ff
        /*039c*/ 	.word	0x00000000
        /*03a0*/ 	.short	0x010a
        /*03a2*/ 	.byte	0x05
	.zero		1


	//   ....[43]....
        /*03a4*/ 	.word	0x00002e90
        /*03a8*/ 	.word	0x00000000
        /*03ac*/ 	.word	0x00000000
        /*03b0*/ 	.short	0x010a
        /*03b2*/ 	.byte	0xff
	.zero		1


	//   ....[44]....
        /*03b4*/ 	.word	0x00002fb0
        /*03b8*/ 	.word	0x00000002
        /*03bc*/ 	.word	0x000000d0
        /*03c0*/ 	.short	0x010a
        /*03c2*/ 	.byte	0xff
	.zero		1


	//   ....[45]....
        /*03c4*/ 	.word	0x00003020
        /*03c8*/ 	.word	0x00000002
        /*03cc*/ 	.word	0x00000000
        /*03d0*/ 	.short	0x0101
        /*03d2*/ 	.byte	0xff
	.zero		1


	//   ....[46]....
        /*03d4*/ 	.word	0x00003040
        /*03d8*/ 	.word	0x000000ff
        /*03dc*/ 	.word	0x00000080
        /*03e0*/ 	.short	0x010a
        /*03e2*/ 	.byte	0x04
	.zero		1


	//   ....[47]....
        /*03e4*/ 	.word	0x00003160
        /*03e8*/ 	.word	0x00000002
        /*03ec*/ 	.word	0x00000070
        /*03f0*/ 	.short	0x010a
        /*03f2*/ 	.byte	0xff
	.zero		1


	//   ....[48]....
        /*03f4*/ 	.word	0x00003260
        /*03f8*/ 	.word	0x00000002
        /*03fc*/ 	.word	0x00000000
        /*0400*/ 	.short	0x0101
        /*0402*/ 	.byte	0xff
	.zero		1


	//   ....[49]....
        /*0404*/ 	.word	0x000032f0
        /*0408*/ 	.word	0x000000ff
        /*040c*/ 	.word	0x00000080
        /*0410*/ 	.short	0x0106
        /*0412*/ 	.byte	0x04
	.zero		1


	//   ....[50]....
        /*0414*/ 	.word	0x00003310
        /*0418*/ 	.word	0x000000ff
        /*041c*/ 	.word	0x00000080
        /*0420*/ 	.short	0x010a
        /*0422*/ 	.byte	0x04
	.zero		1


	//   ....[51]....
        /*0424*/ 	.word	0x000033a0
        /*0428*/ 	.word	0x000000ff
        /*042c*/ 	.word	0x00000080
        /*0430*/ 	.short	0x0106
        /*0432*/ 	.byte	0x07
	.zero		1


	//   ....[52]....
        /*0434*/ 	.word	0x000033e0
        /*0438*/ 	.word	0x00000000
        /*043c*/ 	.word	0x00000080
        /*0440*/ 	.short	0x010a
        /*0442*/ 	.byte	0xff
	.zero		1


	//   ....[53]....
        /*0444*/ 	.word	0x00003900
        /*0448*/ 	.word	0x00000000
        /*044c*/ 	.word	0x00000070
        /*0450*/ 	.short	0x010a
        /*0452*/ 	.byte	0xff
	.zero		1


	//   ....[54]....
        /*0454*/ 	.word	0x00003a20
        /*0458*/ 	.word	0x00000003
        /*045c*/ 	.word	0x00000000
        /*0460*/ 	.short	0x0101
        /*0462*/ 	.byte	0xff
	.zero		1


	//   ....[55]....
        /*0464*/ 	.word	0x00003a30
        /*0468*/ 	.word	0x000000ff
        /*046c*/ 	.word	0x00000000
        /*0470*/ 	.short	0x010a
        /*0472*/ 	.byte	0x04
	.zero		1


	//   ....[56]....
        /*0474*/ 	.word	0x00003a80
        /*0478*/ 	.word	0x000000ff
        /*047c*/ 	.word	0x000000b0
        /*0480*/ 	.short	0x010a
        /*0482*/ 	.byte	0x05
	.zero		1


	//   ....[57]....
        /*0484*/ 	.word	0x00003b90
        /*0488*/ 	.word	0x000000ff
        /*048c*/ 	.word	0x00000000
        /*0490*/ 	.short	0x010a
        /*0492*/ 	.byte	0x05
	.zero		1


	//   ....[58]....
        /*0494*/ 	.word	0x00003ce0
        /*0498*/ 	.word	0x000000ff
        /*049c*/ 	.word	0x00000000
        /*04a0*/ 	.short	0x010a
        /*04a2*/ 	.byte	0x07
	.zero		1


	//   ....[59]....
        /*04a4*/ 	.word	0x00004420
        /*04a8*/ 	.word	0x000000ff
        /*04ac*/ 	.word	0x00000000
        /*04b0*/ 	.short	0x010a
        /*04b2*/ 	.byte	0x04
	.zero		1


	//   ....[60]....
        /*04b4*/ 	.word	0x000044b0
        /*04b8*/ 	.word	0x000000ff
        /*04bc*/ 	.word	0x00000000
        /*04c0*/ 	.short	0x010a
        /*04c2*/ 	.byte	0x05
	.zero		1


	//   ....[61]....
        /*04c4*/ 	.word	0x00004540
        /*04c8*/ 	.word	0x000000ff
        /*04cc*/ 	.word	0x00000000
        /*04d0*/ 	.short	0x010a
        /*04d2*/ 	.byte	0x05
	.zero		1


	//   ....[62]....
        /*04d4*/ 	.word	0x000045d0
        /*04d8*/ 	.word	0x000000ff
        /*04dc*/ 	.word	0x00000000
        /*04e0*/ 	.short	0x010a
        /*04e2*/ 	.byte	0x04
	.zero		1


	//   ....[63]....
        /*04e4*/ 	.word	0x00004a70
        /*04e8*/ 	.word	0x0000000c
        /*04ec*/ 	.word	0x00000070
        /*04f0*/ 	.short	0x010a
        /*04f2*/ 	.byte	0xff
	.zero		1


	//   ....[64]....
        /*04f4*/ 	.word	0x00004be0
        /*04f8*/ 	.word	0x00000000
        /*04fc*/ 	.word	0x00000000
        /*0500*/ 	.short	0x0101
        /*0502*/ 	.byte	0xff
	.zero		1


	//   ....[65]....
        /*0504*/ 	.word	0x00005060
        /*0508*/ 	.word	0x000000ff
        /*050c*/ 	.word	0x00000068
        /*0510*/ 	.short	0x010a
        /*0512*/ 	.byte	0x18
	.zero		1


	//   ....[66]....
        /*0514*/ 	.word	0x00005220
        /*0518*/ 	.word	0x000000ff
        /*051c*/ 	.word	0x00000048
        /*0520*/ 	.short	0x010a
        /*0522*/ 	.byte	0x04
	.zero		1


	//   ....[67]....
        /*0524*/ 	.word	0x000053f0
        /*0528*/ 	.word	0x000000ff
        /*052c*/ 	.word	0x00000030
        /*0530*/ 	.short	0x010b
        /*0532*/ 	.byte	0x04
	.zero		1


	//   ....[68]....
        /*0534*/ 	.word	0x00005400
        /*0538*/ 	.word	0x000000ff
        /*053c*/ 	.word	0x00000000
        /*0540*/ 	.short	0x0101
        /*0542*/ 	.byte	0x14
	.zero		1


	//   ....[69]....
        /*0544*/ 	.word	0x00005410
        /*0548*/ 	.word	0x000000ff
        /*054c*/ 	.word	0x00000048
        /*0550*/ 	.short	0x010a
        /*0552*/ 	.byte	0x05
	.zero		1


	//   ....[70]....
        /*0554*/ 	.word	0x00005600
        /*0558*/ 	.word	0x000000ff
        /*055c*/ 	.word	0x00000030
        /*0560*/ 	.short	0x010b
        /*0562*/ 	.byte	0x05
	.zero		1


	//   ....[71]....
        /*0564*/ 	.word	0x00005610
        /*0568*/ 	.word	0x000000ff
        /*056c*/ 	.word	0x00000000
        /*0570*/ 	.short	0x0101
        /*0572*/ 	.byte	0x04
	.zero		1


	//   ....[72]....
        /*0574*/ 	.word	0x000056b0
        /*0578*/ 	.word	0x000000ff
        /*057c*/ 	.word	0x00000000
        /*0580*/ 	.short	0x010a
        /*0582*/ 	.byte	0x04
	.zero		1


	//   ....[73]....
        /*0584*/ 	.word	0x00005740
        /*0588*/ 	.word	0x000000ff
        /*058c*/ 	.word	0x00000000
        /*0590*/ 	.short	0x010a
        /*0592*/ 	.byte	0x05
	.zero		1


	//   ....[74]....
        /*0594*/ 	.word	0x000057e0
        /*0598*/ 	.word	0x00000000
        /*059c*/ 	.word	0x00000000
        /*05a0*/ 	.short	0x010a
        /*05a2*/ 	.byte	0xff
	.zero		1


	//   ....[75]....
        /*05a4*/ 	.word	0x00005b50
        /*05a8*/ 	.word	0x00000000
        /*05ac*/ 	.word	0x00000070
        /*05b0*/ 	.short	0x010a
        /*05b2*/ 	.byte	0xff
	.zero		1


	//   ....[76]....
        /*05b4*/ 	.word	0x00005c20
        /*05b8*/ 	.word	0x00000000
        /*05bc*/ 	.word	0x00000000
        /*05c0*/ 	.short	0x0101
        /*05c2*/ 	.byte	0xff
	.zero		1


	//   ....[77]....
        /*05c4*/ 	.word	0x00006870
        /*05c8*/ 	.word	0x00000002
        /*05cc*/ 	.word	0x00000030
        /*05d0*/ 	.short	0x010a
        /*05d2*/ 	.byte	0xff
	.zero		1


	//   ....[78]....
        /*05d4*/ 	.word	0x000068b0
        /*05d8*/ 	.word	0x00000047
        /*05dc*/ 	.word	0x00000090
        /*05e0*/ 	.short	0x010a
        /*05e2*/ 	.byte	0xff
	.zero		1


	//   ....[79]....
        /*05e4*/ 	.word	0x000069a0
        /*05e8*/ 	.word	0x00000002
        /*05ec*/ 	.word	0x00000030
        /*05f0*/ 	.short	0x010a
        /*05f2*/ 	.byte	0xff
	.zero		1


	//   ....[80]....
        /*05f4*/ 	.word	0x00006bd0
        /*05f8*/ 	.word	0x00000047
        /*05fc*/ 	.word	0x00000090
        /*0600*/ 	.short	0x010a
        /*0602*/ 	.byte	0xff
	.zero		1


	//   ....[81]....
        /*0604*/ 	.word	0x00007470
        /*0608*/ 	.word	0x00000000
        /*060c*/ 	.word	0x00000000
        /*0610*/ 	.short	0x0101
        /*0612*/ 	.byte	0xff
	.zero		1


	//   ....[82]....
        /*0614*/ 	.word	0x00007480
        /*0618*/ 	.word	0x00000002
        /*061c*/ 	.word	0x00000030
        /*0620*/ 	.short	0x010a
        /*0622*/ 	.byte	0xff
	.zero		1


	//   ....[83]....
        /*0624*/ 	.word	0x00007550
        /*0628*/ 	.word	0x00000002
        /*062c*/ 	.word	0x00000030
        /*0630*/ 	.short	0x010a
        /*0632*/ 	.byte	0xff
	.zero		1


	//   ....[84]....
        /*0634*/ 	.word	0x00007b50
        /*0638*/ 	.word	0x000000ff
        /*063c*/ 	.word	0x00000000
        /*0640*/ 	.short	0x0101
        /*0642*/ 	.byte	0x04
	.zero		1


	//   ....[85]....
        /*0644*/ 	.word	0x00007f40
        /*0648*/ 	.word	0x00000000
        /*064c*/ 	.word	0x00000000
        /*0650*/ 	.short	0x0101
        /*0652*/ 	.byte	0xff
	.zero		1


	//   ....[86]....
        /*0654*/ 	.word	0x000081f0
        /*0658*/ 	.word	0x000000ff
        /*065c*/ 	.word	0x00000000
        /*0660*/ 	.short	0x0101
        /*0662*/ 	.byte	0x04
	.zero		1


	//   ....[87]....
        /*0664*/ 	.word	0x00008210
        /*0668*/ 	.word	0x00000000
        /*066c*/ 	.word	0x000000e0
        /*0670*/ 	.short	0x010a
        /*0672*/ 	.byte	0xff
	.zero		1


	//   ....[88]....
        /*0674*/ 	.word	0x00008270
        /*0678*/ 	.word	0x00000000
        /*067c*/ 	.word	0x00000018
        /*0680*/ 	.short	0x010a
        /*0682*/ 	.byte	0xff
	.zero		1


	//   ....[89]....
        /*0684*/ 	.word	0x000082d0
        /*0688*/ 	.word	0x00000000
        /*068c*/ 	.word	0x00000018
        /*0690*/ 	.short	0x010a
        /*0692*/ 	.byte	0xff
	.zero		1


	//   ....[90]....
        /*0694*/ 	.word	0x00008320
        /*0698*/ 	.word	0x00000003
        /*069c*/ 	.word	0x00000070
        /*06a0*/ 	.short	0x010a
        /*06a2*/ 	.byte	0xff
	.zero		1


	//   ....[91]....
        /*06a4*/ 	.word	0x00008380
        /*06a8*/ 	.word	0x00000000
        /*06ac*/ 	.word	0x00000000
        /*06b0*/ 	.short	0x010a
        /*06b2*/ 	.byte	0xff
	.zero		1


	//   ....[92]....
        /*06b4*/ 	.word	0x000083e0
        /*06b8*/ 	.word	0x00000000
        /*06bc*/ 	.word	0x00000000
        /*06c0*/ 	.short	0x010a
        /*06c2*/ 	.byte	0xff
	.zero		1


	//   ....[93]....
        /*06c4*/ 	.word	0x00008430
        /*06c8*/ 	.word	0x00000002
        /*06cc*/ 	.word	0x000000d0
        /*06d0*/ 	.short	0x010a
        /*06d2*/ 	.byte	0xff
	.zero		1


	//   ....[94]....
        /*06d4*/ 	.word	0x00008490
        /*06d8*/ 	.word	0x00000002
        /*06dc*/ 	.word	0x00000080
        /*06e0*/ 	.short	0x010a
        /*06e2*/ 	.byte	0xff
	.zero		1


	//   ....[95]....
        /*06e4*/ 	.word	0x000084e0
        /*06e8*/ 	.word	0x00000002
        /*06ec*/ 	.word	0x00000070
        /*06f0*/ 	.short	0x010a
        /*06f2*/ 	.byte	0xff
	.zero		1


	//   ....[96]....
        /*06f4*/ 	.word	0x00008540
        /*06f8*/ 	.word	0x00000000
        /*06fc*/ 	.word	0x00000080
        /*0700*/ 	.short	0x010a
        /*0702*/ 	.byte	0xff
	.zero		1


	//   ....[97]....
        /*0704*/ 	.word	0x00008590
        /*0708*/ 	.word	0x00000000
        /*070c*/ 	.word	0x00000070
        /*0710*/ 	.short	0x010a
        /*0712*/ 	.byte	0xff
	.zero		1


	//   ....[98]....
        /*0714*/ 	.word	0x00008600
        /*0718*/ 	.word	0x00000002
        /*071c*/ 	.word	0x000000b0
        /*0720*/ 	.short	0x010a
        /*0722*/ 	.byte	0xff
	.zero		1


	//   ....[99]....
        /*0724*/ 	.word	0x00008660
        /*0728*/ 	.word	0x00000000
        /*072c*/ 	.word	0x00000000
        /*0730*/ 	.short	0x010a
        /*0732*/ 	.byte	0xff
	.zero		1


	//   ....[100]....
        /*0734*/ 	.word	0x000086c0
        /*0738*/ 	.word	0x00000000
        /*073c*/ 	.word	0x00000000
        /*0740*/ 	.short	0x010a
        /*0742*/ 	.byte	0xff
	.zero		1


	//   ....[101]....
        /*0744*/ 	.word	0x00008720
        /*0748*/ 	.word	0x00000000
        /*074c*/ 	.word	0x00000000
        /*0750*/ 	.short	0x010a
        /*0752*/ 	.byte	0xff
	.zero		1


	//   ....[102]....
        /*0754*/ 	.word	0x00008780
        /*0758*/ 	.word	0x00000000
        /*075c*/ 	.word	0x00000000
        /*0760*/ 	.short	0x010a
        /*0762*/ 	.byte	0xff
	.zero		1


	//   ....[103]....
        /*0764*/ 	.word	0x000087e0
        /*0768*/ 	.word	0x00000000
        /*076c*/ 	.word	0x00000000
        /*0770*/ 	.short	0x010a
        /*0772*/ 	.byte	0xff
	.zero		1


	//   ....[104]....
        /*0774*/ 	.word	0x00008830
        /*0778*/ 	.word	0x0000000c
        /*077c*/ 	.word	0x00000070
        /*0780*/ 	.short	0x010a
        /*0782*/ 	.byte	0xff
	.zero		1


	//   ....[105]....
        /*0784*/ 	.word	0x00008890
        /*0788*/ 	.word	0x00000000
        /*078c*/ 	.word	0x00000068
        /*0790*/ 	.short	0x010a
        /*0792*/ 	.byte	0xff
	.zero		1


	//   ....[106]....
        /*0794*/ 	.word	0x000088f0
        /*0798*/ 	.word	0x00000000
        /*079c*/ 	.word	0x00000048
        /*07a0*/ 	.short	0x010a
        /*07a2*/ 	.byte	0xff
	.zero		1


	//   ....[107]....
        /*07a4*/ 	.word	0x00008950
        /*07a8*/ 	.word	0x00000006
        /*07ac*/ 	.word	0x00000048
        /*07b0*/ 	.short	0x010a
        /*07b2*/ 	.byte	0xff
	.zero		1


	//   ....[108]....
        /*07b4*/ 	.word	0x000089b0
        /*07b8*/ 	.word	0x00000000
        /*07bc*/ 	.word	0x00000000
        /*07c0*/ 	.short	0x010a
        /*07c2*/ 	.byte	0xff
	.zero		1


	//   ....[109]....
        /*07c4*/ 	.word	0x00008a10
        /*07c8*/ 	.word	0x00000000
        /*07cc*/ 	.word	0x00000000
        /*07d0*/ 	.short	0x010a
        /*07d2*/ 	.byte	0xff
	.zero		1


	//   ....[110]....
        /*07d4*/ 	.word	0x00008a60
        /*07d8*/ 	.word	0x00000000
        /*07dc*/ 	.word	0x00000070
        /*07e0*/ 	.short	0x010a
        /*07e2*/ 	.byte	0xff
	.zero		1


	//   ....[111]....
        /*07e4*/ 	.word	0x00008ab0
        /*07e8*/ 	.word	0x00000002
        /*07ec*/ 	.word	0x00000030
        /*07f0*/ 	.short	0x010a
        /*07f2*/ 	.byte	0xff
	.zero		1


	//   ....[112]....
        /*07f4*/ 	.word	0x00008b00
        /*07f8*/ 	.word	0x00000047
        /*07fc*/ 	.word	0x00000090
        /*0800*/ 	.short	0x010a
        /*0802*/ 	.byte	0xff
	.zero		1


	//   ....[113]....
        /*0804*/ 	.word	0x00008b50
        /*0808*/ 	.word	0x00000002
        /*080c*/ 	.word	0x00000030
        /*0810*/ 	.short	0x010a
        /*0812*/ 	.byte	0xff
	.zero		1


	//----- nvinfo : EIATTR_NUM_MBARRIERS
	.align		4
.L_47:
        /*0814*/ 	.byte	0x03, 0x38
        /*0816*/ 	.short	0x001e


	//----- nvinfo : EIATTR_EXIT_INSTR_OFFSETS
	.align		4
        /*0818*/ 	.byte	0x04, 0x1c
        /*081a*/ 	.short	(.L_49 - .L_48)


	//   ....[0]....
.L_48:
        /*081c*/ 	.word	0x00002ec0


	//   ....[1]....
        /*0820*/ 	.word	0x000033b0


	//   ....[2]....
        /*0824*/ 	.word	0x00003410


	//   ....[3]....
        /*0828*/ 	.word	0x00004840


	//   ....[4]....
        /*082c*/ 	.word	0x00005810


	//   ....[5]....
        /*0830*/ 	.word	0x00005850


	//   ....[6]....
        /*0834*/ 	.word	0x000080e0


	//   ....[7]....
        /*0838*/ 	.word	0x00008160


	//   ....[8]....
        /*083c*/ 	.word	0x00008190


	//   ....[9]....
        /*0840*/ 	.word	0x00008200


	//----- nvinfo : EIATTR_MAX_THREADS
	.align		4
.L_49:
        /*0844*/ 	.byte	0x04, 0x05
        /*0846*/ 	.short	(.L_51 - .L_50)
.L_50:
        /*0848*/ 	.word	0x00000100
        /*084c*/ 	.word	0x00000001
        /*0850*/ 	.word	0x00000001


	//----- nvinfo : EIATTR_CRS_STACK_SIZE
	.align		4
.L_51:
        /*0854*/ 	.byte	0x04, 0x1e
        /*0856*/ 	.short	(.L_53 - .L_52)
.L_52:
        /*0858*/ 	.word	0x00000000


	//----- nvinfo : EIATTR_CBANK_PARAM_SIZE
	.align		4
.L_53:
        /*085c*/ 	.byte	0x03, 0x19
        /*085e*/ 	.short	0x0800


	//----- nvinfo : EIATTR_PARAM_CBANK
	.align		4
        /*0860*/ 	.byte	0x04, 0x0a
        /*0862*/ 	.short	(.L_55 - .L_54)
	.align		4
.L_54:
        /*0864*/ 	.word	index@(.nv.constant0._ZN7cutlass13device_kernelINS_4gemm6kernel13GemmUniversalIN4cute5tupleIJiiiiEEENS1_10collective13CollectiveMmaINS1_35MainloopSm100TmaUmmaWarpSpecializedILi3ELi2ELi4ENS5_IJNS4_1CILi1EEENSA_ILi8EEESB_EEEEENS5_IJNSA_ILi64EEESF_NSA_ILi128EEEEEENS_10tfloat32_tENS5_IJlSB_lEEESI_SJ_NS4_8TiledMMAINS4_8MMA_AtomIJNS4_17SM100_MMA_TF32_SSISI_SI_fLi64ELi64ELNS4_4UMMA5MajorE0ELSO_0ELNSN_7ScaleInE0ELSP_0EEEEEENS4_6LayoutINS5_IJSB_SB_SB_EEENS5_IJNSA_ILi0EEESU_SU_EEEEENS5_IJNS4_10UnderscoreESX_SX_EEEEENS4_23SM90_TMA_LOAD_MULTICASTENS4_14ComposedLayoutINS4_7SwizzleILi3ELi4ELi3EEENS4_18smem_ptr_flag_bitsILi32EEENSS_INS5_IJSC_NSA_ILi32EEEEEENS5_IJS16_SB_EEEEEEEvNS4_8identityENS4_13SM90_TMA_LOADES1A_vS1B_EENS_8epilogue10collective18CollectiveEpilogueINS1E_23Sm100TmaWarpSpecializedILi3ELi2ELi16ELb1ELb0EEEJSH_NS5_IJNSS_ISF_SB_EENSS_IS16_SB_EEEEESI_SJ_SI_SJ_NS1E_6fusion15FusionCallbacksIS1I_NS1M_17LinearCombinationISI_fSI_fLNS_15FloatRoundStyleE2EEESH_S1L_JEEENS4_5SM1004TMEM4LOAD26SM100_TMEM_LOAD_16dp128b8xES1C_S1A_NS4_17SM75_U32x4_LDSM_NENS4_14SM90_TMA_STOREES1A_NS4_17SM90_U32x4_STSM_NENS4_39AutoVectorizingCopyWithAssumedAlignmentILi128EEEEEEvvEEEEvNT_6ParamsE)
        /*0868*/ 	.short	0x0380
        /*086a*/ 	.short	0x0800


	//----- nvinfo : EIATTR_SW_WAR
	.align		4
.L_55:
        /*086c*/ 	.byte	0x04, 0x36
        /*086e*/ 	.short	(.L_57 - .L_56)
.L_56:
        /*0870*/ 	.word	0x00000008
.L_57:


//--------------------- .nv.callgraph             --------------------------
	.section	.nv.callgraph,"",@"SHT_CUDA_CALLGRAPH"
	.align	4
	.sectionentsize	8
	.align		4
        /*0000*/ 	.word	0x00000000
	.align		4
        /*0004*/ 	.word	0xffffffff
	.align		4
        /*0008*/ 	.word	index@(_ZN7cutlass13device_kernelINS_4gemm6kernel13GemmUniversalIN4cute5tupleIJiiiiEEENS1_10collective13CollectiveMmaINS1_35MainloopSm100TmaUmmaWarpSpecializedILi3ELi2ELi4ENS5_IJNS4_1CILi1EEENSA_ILi8EEESB_EEEEENS5_IJNSA_ILi64EEESF_NSA_ILi128EEEEEENS_10tfloat32_tENS5_IJlSB_lEEESI_SJ_NS4_8TiledMMAINS4_8MMA_AtomIJNS4_17SM100_MMA_TF32_SSISI_SI_fLi64ELi64ELNS4_4UMMA5MajorE0ELSO_0ELNSN_7ScaleInE0ELSP_0EEEEEENS4_6LayoutINS5_IJSB_SB_SB_EEENS5_IJNSA_ILi0EEESU_SU_EEEEENS5_IJNS4_10UnderscoreESX_SX_EEEEENS4_23SM90_TMA_LOAD_MULTICASTENS4_14ComposedLayoutINS4_7SwizzleILi3ELi4ELi3EEENS4_18smem_ptr_flag_bitsILi32EEENSS_INS5_IJSC_NSA_ILi32EEEEEENS5_IJS16_SB_EEEEEEEvNS4_8identityENS4_13SM90_TMA_LOADES1A_vS1B_EENS_8epilogue10collective18CollectiveEpilogueINS1E_23Sm100TmaWarpSpecializedILi3ELi2ELi16ELb1ELb0EEEJSH_NS5_IJNSS_ISF_SB_EENSS_IS16_SB_EEEEESI_SJ_SI_SJ_NS1E_6fusion15FusionCallbacksIS1I_NS1M_17LinearCombinationISI_fSI_fLNS_15FloatRoundStyleE2EEESH_S1L_JEEENS4_5SM1004TMEM4LOAD26SM100_TMEM_LOAD_16dp128b8xES1C_S1A_NS4_17SM75_U32x4_LDSM_NENS4_14SM90_TMA_STOREES1A_NS4_17SM90_U32x4_STSM_NENS4_39AutoVectorizingCopyWithAssumedAlignmentILi128EEEEEEvvEEEEvNT_6ParamsE)
	.align		4
        /*000c*/ 	.word	index@(__assertfail)
	.align		4
        /*0010*/ 	.word	0x00000000
	.align		4
        /*0014*/ 	.word	0xfffffffe
	.align		4
        /*0018*/ 	.word	0x00000000
	.align		4
        /*001c*/ 	.word	0xfffffffd
	.align		4
        /*0020*/ 	.word	0x00000000
	.align		4
        /*0024*/ 	.word	0xfffffffc


//--------------------- .nv.constant4             --------------------------
	.section	.nv.constant4,"a",@progbits
	.align	8
	.align		8
.nv.constant4:
        /*0000*/ 	.dword	__assertfail
	.align		8
        /*0008*/ 	.dword	__unnamed_1
	.align		8
        /*0010*/ 	.dword	__unnamed_2
	.align		8
        /*0018*/ 	.dword	_ZN40_INTERNAL_dd05d19e_4_k_cu_c765bb6e_199244cuda3std3__45__cpo5beginE
	.align		8
        /*0020*/ 	.dword	_ZN40_INTERNAL_dd05d19e_4_k_cu_c765bb6e_199244cuda3std3__45__cpo3endE
	.align		8
        /*0028*/ 	.dword	_ZN40_INTERNAL_dd05d19e_4_k_cu_c765bb6e_199244cuda3std3__45__cpo6cbeginE
	.align		8
        /*0030*/ 	.dword	_ZN40_INTERNAL_dd05d19e_4_k_cu_c765bb6e_199244cuda3std3__45__cpo4cendE
	.align		8
        /*0038*/ 	.dword	_ZN40_INTERNAL_dd05d19e_4_k_cu_c765bb6e_199244cuda3std3__442_GLOBAL__N__dd05d19e_4_k_cu_c765bb6e_199246ignoreE
	.align		8
        /*0040*/ 	.dword	_ZN40_INTERNAL_dd05d19e_4_k_cu_c765bb6e_199244cuda3std3__419piecewise_constructE
	.align		8
        /*0048*/ 	.dword	_ZN40_INTERNAL_dd05d19e_4_k_cu_c765bb6e_199244cuda3std3__48in_placeE
	.align		8
        /*0050*/ 	.dword	_ZN40_INTERNAL_dd05d19e_4_k_cu_c765bb6e_199244cuda3std6ranges3__45__cpo4swapE
	.align		8
        /*0058*/ 	.dword	_ZN40_INTERNAL_dd05d19e_4_k_cu_c765bb6e_199244cuda3std6ranges3__45__cpo9iter_moveE
	.align		8
        /*0060*/ 	.dword	_ZN40_INTERNAL_dd05d19e_4_k_cu_c765bb6e_199244cute7productE
	.align		8
        /*0068*/ 	.dword	_ZN40_INTERNAL_dd05d19e_4_k_cu_c765bb6e_199244cute1_E
	.align		8
        /*0070*/ 	.dword	$str$25
	.align		8
        /*0078*/ 	.dword	$str$26
	.align		8
        /*0080*/ 	.dword	$str$27
	.align		8
        /*0088*/ 	.dword	$str$28


//--------------------- .text._ZN7cutlass13device_kernelINS_4gemm6kernel13GemmUniversalIN4cute5tupleIJiiiiEEENS1_10collective13CollectiveMmaINS1_35MainloopSm100TmaUmmaWarpSpecializedILi3ELi2ELi4ENS5_IJNS4_1CILi1EEENSA_ILi8EEESB_EEEEENS5_IJNSA_ILi64EEESF_NSA_ILi128EEEEEENS_10tfloat32_tENS5_IJlSB_lEEESI_SJ_NS4_8TiledMMAINS4_8MMA_AtomIJNS4_17SM100_MMA_TF32_SSISI_SI_fLi64ELi64ELNS4_4UMMA5MajorE0ELSO_0ELNSN_7ScaleInE0ELSP_0EEEEEENS4_6LayoutINS5_IJSB_SB_SB_EEENS5_IJNSA_ILi0EEESU_SU_EEEEENS5_IJNS4_10UnderscoreESX_SX_EEEEENS4_23SM90_TMA_LOAD_MULTICASTENS4_14ComposedLayoutINS4_7SwizzleILi3ELi4ELi3EEENS4_18smem_ptr_flag_bitsILi32EEENSS_INS5_IJSC_NSA_ILi32EEEEEENS5_IJS16_SB_EEEEEEEvNS4_8identityENS4_13SM90_TMA_LOADES1A_vS1B_EENS_8epilogue10collective18CollectiveEpilogueINS1E_23Sm100TmaWarpSpecializedILi3ELi2ELi16ELb1ELb0EEEJSH_NS5_IJNSS_ISF_SB_EENSS_IS16_SB_EEEEESI_SJ_SI_SJ_NS1E_6fusion15FusionCallbacksIS1I_NS1M_17LinearCombinationISI_fSI_fLNS_15FloatRoundStyleE2EEESH_S1L_JEEENS4_5SM1004TMEM4LOAD26SM100_TMEM_LOAD_16dp128b8xES1C_S1A_NS4_17SM75_U32x4_LDSM_NENS4_14SM90_TMA_STOREES1A_NS4_17SM90_U32x4_STSM_NENS4_39AutoVectorizingCopyWithAssumedAlignmentILi128EEEEEEvvEEEEvNT_6ParamsE --------------------------
	.section	.text._ZN7cutlass13device_kernelINS_4gemm6kernel13GemmUniversalIN4cute5tupleIJiiiiEEENS1_10collective13CollectiveMmaINS1_35MainloopSm100TmaUmmaWarpSpecializedILi3ELi2ELi4ENS5_IJNS4_1CILi1EEENSA_ILi8EEESB_EEEEENS5_IJNSA_ILi64EEESF_NSA_ILi128EEEEEENS_10tfloat32_tENS5_IJlSB_lEEESI_SJ_NS4_8TiledMMAINS4_8MMA_AtomIJNS4_17SM100_MMA_TF32_SSISI_SI_fLi64ELi64ELNS4_4UMMA5MajorE0ELSO_0ELNSN_7ScaleInE0ELSP_0EEEEEENS4_6LayoutINS5_IJSB_SB_SB_EEENS5_IJNSA_ILi0EEESU_SU_EEEEENS5_IJNS4_10UnderscoreESX_SX_EEEEENS4_23SM90_TMA_LOAD_MULTICASTENS4_14ComposedLayoutINS4_7SwizzleILi3ELi4ELi3EEENS4_18smem_ptr_flag_bitsILi32EEENSS_INS5_IJSC_NSA_ILi32EEEEEENS5_IJS16_SB_EEEEEEEvNS4_8identityENS4_13SM90_TMA_LOADES1A_vS1B_EENS_8epilogue10collective18CollectiveEpilogueINS1E_23Sm100TmaWarpSpecializedILi3ELi2ELi16ELb1ELb0EEEJSH_NS5_IJNSS_ISF_SB_EENSS_IS16_SB_EEEEESI_SJ_SI_SJ_NS1E_6fusion15FusionCallbacksIS1I_NS1M_17LinearCombinationISI_fSI_fLNS_15FloatRoundStyleE2EEESH_S1L_JEEENS4_5SM1004TMEM4LOAD26SM100_TMEM_LOAD_16dp128b8xES1C_S1A_NS4_17SM75_U32x4_LDSM_NENS4_14SM90_TMA_STOREES1A_NS4_17SM90_U32x4_STSM_NENS4_39AutoVectorizingCopyWithAssumedAlignmentILi128EEEEEEvvEEEEvNT_6ParamsE,"ax",@progbits
	.align	128
.text._ZN7cutlass13device_kernelINS_4gemm6kernel13GemmUniversalIN4cute5tupleIJiiiiEEENS1_10collective13CollectiveMmaINS1_35MainloopSm100TmaUmmaWarpSpecializedILi3ELi2ELi4ENS5_IJNS4_1CILi1EEENSA_ILi8EEESB_EEEEENS5_IJNSA_ILi64EEESF_NSA_ILi128EEEEEENS_10tfloat32_tENS5_IJlSB_lEEESI_SJ_NS4_8TiledMMAINS4_8MMA_AtomIJNS4_17SM100_MMA_TF32_SSISI_SI_fLi64ELi64ELNS4_4UMMA5MajorE0ELSO_0ELNSN_7ScaleInE0ELSP_0EEEEEENS4_6LayoutINS5_IJSB_SB_SB_EEENS5_IJNSA_ILi0EEESU_SU_EEEEENS5_IJNS4_10UnderscoreESX_SX_EEEEENS4_23SM90_TMA_LOAD_MULTICASTENS4_14ComposedLayoutINS4_7SwizzleILi3ELi4ELi3EEENS4_18smem_ptr_flag_bitsILi32EEENSS_INS5_IJSC_NSA_ILi32EEEEEENS5_IJS16_SB_EEEEEEEvNS4_8identityENS4_13SM90_TMA_LOADES1A_vS1B_EENS_8epilogue10collective18CollectiveEpilogueINS1E_23Sm100TmaWarpSpecializedILi3ELi2ELi16ELb1ELb0EEEJSH_NS5_IJNSS_ISF_SB_EENSS_IS16_SB_EEEEESI_SJ_SI_SJ_NS1E_6fusion15FusionCallbacksIS1I_NS1M_17LinearCombinationISI_fSI_fLNS_15FloatRoundStyleE2EEESH_S1L_JEEENS4_5SM1004TMEM4LOAD26SM100_TMEM_LOAD_16dp128b8xES1C_S1A_NS4_17SM75_U32x4_LDSM_NENS4_14SM90_TMA_STOREES1A_NS4_17SM90_U32x4_STSM_NENS4_39AutoVectorizingCopyWithAssumedAlignmentILi128EEEEEEvvEEEEvNT_6ParamsE:
        .type           _ZN7cutlass13device_kernelINS_4gemm6kernel13GemmUniversalIN4cute5tupleIJiiiiEEENS1_10collective13CollectiveMmaINS1_35MainloopSm100TmaUmmaWarpSpecializedILi3ELi2ELi4ENS5_IJNS4_1CILi1EEENSA_ILi8EEESB_EEEEENS5_IJNSA_ILi64EEESF_NSA_ILi128EEEEEENS_10tfloat32_tENS5_IJlSB_lEEESI_SJ_NS4_8TiledMMAINS4_8MMA_AtomIJNS4_17SM100_MMA_TF32_SSISI_SI_fLi64ELi64ELNS4_4UMMA5MajorE0ELSO_0ELNSN_7ScaleInE0ELSP_0EEEEEENS4_6LayoutINS5_IJSB_SB_SB_EEENS5_IJNSA_ILi0EEESU_SU_EEEEENS5_IJNS4_10UnderscoreESX_SX_EEEEENS4_23SM90_TMA_LOAD_MULTICASTENS4_14ComposedLayoutINS4_7SwizzleILi3ELi4ELi3EEENS4_18smem_ptr_flag_bitsILi32EEENSS_INS5_IJSC_NSA_ILi32EEEEEENS5_IJS16_SB_EEEEEEEvNS4_8identityENS4_13SM90_TMA_LOADES1A_vS1B_EENS_8epilogue10collective18CollectiveEpilogueINS1E_23Sm100TmaWarpSpecializedILi3ELi2ELi16ELb1ELb0EEEJSH_NS5_IJNSS_ISF_SB_EENSS_IS16_SB_EEEEESI_SJ_SI_SJ_NS1E_6fusion15FusionCallbacksIS1I_NS1M_17LinearCombinationISI_fSI_fLNS_15FloatRoundStyleE2EEESH_S1L_JEEENS4_5SM1004TMEM4LOAD26SM100_TMEM_LOAD_16dp128b8xES1C_S1A_NS4_17SM75_U32x4_LDSM_NENS4_14SM90_TMA_STOREES1A_NS4_17SM90_U32x4_STSM_NENS4_39AutoVectorizingCopyWithAssumedAlignmentILi128EEEEEEvvEEEEvNT_6ParamsE,@function
        .size           _ZN7cutlass13device_kernelINS_4gemm6kernel13GemmUniversalIN4cute5tupleIJiiiiEEENS1_10collective13CollectiveMmaINS1_35MainloopSm100TmaUmmaWarpSpecializedILi3ELi2ELi4ENS5_IJNS4_1CILi1EEENSA_ILi8EEESB_EEEEENS5_IJNSA_ILi64EEESF_NSA_ILi128EEEEEENS_10tfloat32_tENS5_IJlSB_lEEESI_SJ_NS4_8TiledMMAINS4_8MMA_AtomIJNS4_17SM100_MMA_TF32_SSISI_SI_fLi64ELi64ELNS4_4UMMA5MajorE0ELSO_0ELNSN_7ScaleInE0ELSP_0EEEEEENS4_6LayoutINS5_IJSB_SB_SB_EEENS5_IJNSA_ILi0EEESU_SU_EEEEENS5_IJNS4_10UnderscoreESX_SX_EEEEENS4_23SM90_TMA_LOAD_MULTICASTENS4_14ComposedLayoutINS4_7SwizzleILi3ELi4ELi3EEENS4_18smem_ptr_flag_bitsILi32EEENSS_INS5_IJSC_NSA_ILi32EEEEEENS5_IJS16_SB_EEEEEEEvNS4_8identityENS4_13SM90_TMA_LOADES1A_vS1B_EENS_8epilogue10collective18CollectiveEpilogueINS1E_23Sm100TmaWarpSpecializedILi3ELi2ELi16ELb1ELb0EEEJSH_NS5_IJNSS_ISF_SB_EENSS_IS16_SB_EEEEESI_SJ_SI_SJ_NS1E_6fusion15FusionCallbacksIS1I_NS1M_17LinearCombinationISI_fSI_fLNS_15FloatRoundStyleE2EEESH_S1L_JEEENS4_5SM1004TMEM4LOAD26SM100_TMEM_LOAD_16dp128b8xES1C_S1A_NS4_17SM75_U32x4_LDSM_NENS4_14SM90_TMA_STOREES1A_NS4_17SM90_U32x4_STSM_NENS4_39AutoVectorizingCopyWithAssumedAlignmentILi128EEEEEEvvEEEEvNT_6ParamsE,(.L_x_162 - _ZN7cutlass13device_kernelINS_4gemm6kernel13GemmUniversalIN4cute5tupleIJiiiiEEENS1_10collective13CollectiveMmaINS1_35MainloopSm100TmaUmmaWarpSpecializedILi3ELi2ELi4ENS5_IJNS4_1CILi1EEENSA_ILi8EEESB_EEEEENS5_IJNSA_ILi64EEESF_NSA_ILi128EEEEEENS_10tfloat32_tENS5_IJlSB_lEEESI_SJ_NS4_8TiledMMAINS4_8MMA_AtomIJNS4_17SM100_MMA_TF32_SSISI_SI_fLi64ELi64ELNS4_4UMMA5MajorE0ELSO_0ELNSN_7ScaleInE0ELSP_0EEEEEENS4_6LayoutINS5_IJSB_SB_SB_EEENS5_IJNSA_ILi0EEESU_SU_EEEEENS5_IJNS4_10UnderscoreESX_SX_EEEEENS4_23SM90_TMA_LOAD_MULTICASTENS4_14ComposedLayoutINS4_7SwizzleILi3ELi4ELi3EEENS4_18smem_ptr_flag_bitsILi32EEENSS_INS5_IJSC_NSA_ILi32EEEEEENS5_IJS16_SB_EEEEEEEvNS4_8identityENS4_13SM90_TMA_LOADES1A_vS1B_EENS_8epilogue10collective18CollectiveEpilogueINS1E_23Sm100TmaWarpSpecializedILi3ELi2ELi16ELb1ELb0EEEJSH_NS5_IJNSS_ISF_SB_EENSS_IS16_SB_EEEEESI_SJ_SI_SJ_NS1E_6fusion15FusionCallbacksIS1I_NS1M_17LinearCombinationISI_fSI_fLNS_15FloatRoundStyleE2EEESH_S1L_JEEENS4_5SM1004TMEM4LOAD26SM100_TMEM_LOAD_16dp128b8xES1C_S1A_NS4_17SM75_U32x4_LDSM_NENS4_14SM90_TMA_STOREES1A_NS4_17SM90_U32x4_STSM_NENS4_39AutoVectorizingCopyWithAssumedAlignmentILi128EEEEEEvvEEEEvNT_6ParamsE)
        .other          _ZN7cutlass13device_kernelINS_4gemm6kernel13GemmUniversalIN4cute5tupleIJiiiiEEENS1_10collective13CollectiveMmaINS1_35MainloopSm100TmaUmmaWarpSpecializedILi3ELi2ELi4ENS5_IJNS4_1CILi1EEENSA_ILi8EEESB_EEEEENS5_IJNSA_ILi64EEESF_NSA_ILi128EEEEEENS_10tfloat32_tENS5_IJlSB_lEEESI_SJ_NS4_8TiledMMAINS4_8MMA_AtomIJNS4_17SM100_MMA_TF32_SSISI_SI_fLi64ELi64ELNS4_4UMMA5MajorE0ELSO_0ELNSN_7ScaleInE0ELSP_0EEEEEENS4_6LayoutINS5_IJSB_SB_SB_EEENS5_IJNSA_ILi0EEESU_SU_EEEEENS5_IJNS4_10UnderscoreESX_SX_EEEEENS4_23SM90_TMA_LOAD_MULTICASTENS4_14ComposedLayoutINS4_7SwizzleILi3ELi4ELi3EEENS4_18smem_ptr_flag_bitsILi32EEENSS_INS5_IJSC_NSA_ILi32EEEEEENS5_IJS16_SB_EEEEEEEvNS4_8identityENS4_13SM90_TMA_LOADES1A_vS1B_EENS_8epilogue10collective18CollectiveEpilogueINS1E_23Sm100TmaWarpSpecializedILi3ELi2ELi16ELb1ELb0EEEJSH_NS5_IJNSS_ISF_SB_EENSS_IS16_SB_EEEEESI_SJ_SI_SJ_NS1E_6fusion15FusionCallbacksIS1I_NS1M_17LinearCombinationISI_fSI_fLNS_15FloatRoundStyleE2EEESH_S1L_JEEENS4_5SM1004TMEM4LOAD26SM100_TMEM_LOAD_16dp128b8xES1C_S1A_NS4_17SM75_U32x4_LDSM_NENS4_14SM90_TMA_STOREES1A_NS4_17SM90_U32x4_STSM_NENS4_39AutoVectorizingCopyWithAssumedAlignmentILi128EEEEEEvvEEEEvNT_6ParamsE,@"STO_CUDA_ENTRY STV_DEFAULT"
_ZN7cutlass13device_kernelINS_4gemm6kernel13GemmUniversalIN4cute5tupleIJiiiiEEENS1_10collective13CollectiveMmaINS1_35MainloopSm100TmaUmmaWarpSpecializedILi3ELi2ELi4ENS5_IJNS4_1CILi1EEENSA_ILi8EEESB_EEEEENS5_IJNSA_ILi64EEESF_NSA_ILi128EEEEEENS_10tfloat32_tENS5_IJlSB_lEEESI_SJ_NS4_8TiledMMAINS4_8MMA_AtomIJNS4_17SM100_MMA_TF32_SSISI_SI_fLi64ELi64ELNS4_4UMMA5MajorE0ELSO_0ELNSN_7ScaleInE0ELSP_0EEEEEENS4_6LayoutINS5_IJSB_SB_SB_EEENS5_IJNSA_ILi0EEESU_SU_EEEEENS5_IJNS4_10UnderscoreESX_SX_EEEEENS4_23SM90_TMA_LOAD_MULTICASTENS4_14ComposedLayoutINS4_7SwizzleILi3ELi4ELi3EEENS4_18smem_ptr_flag_bitsILi32EEENSS_INS5_IJSC_NSA_ILi32EEEEEENS5_IJS16_SB_EEEEEEEvNS4_8identityENS4_13SM90_TMA_LOADES1A_vS1B_EENS_8epilogue10collective18CollectiveEpilogueINS1E_23Sm100TmaWarpSpecializedILi3ELi2ELi16ELb1ELb0EEEJSH_NS5_IJNSS_ISF_SB_EENSS_IS16_SB_EEEEESI_SJ_SI_SJ_NS1E_6fusion15FusionCallbacksIS1I_NS1M_17LinearCombinationISI_fSI_fLNS_15FloatRoundStyleE2EEESH_S1L_JEEENS4_5SM1004TMEM4LOAD26SM100_TMEM_LOAD_16dp128b8xES1C_S1A_NS4_17SM75_U32x4_LDSM_NENS4_14SM90_TMA_STOREES1A_NS4_17SM90_U32x4_STSM_NENS4_39AutoVectorizingCopyWithAssumedAlignmentILi128EEEEEEvvEEEEvNT_6ParamsE:
[----:B------:R-:W1:Y:S01]  /*0000*/  LDC R1, c[0x0][0x37c] ;  /* 0x0000df00ff017b82 */ /* 0x000e620000000800 */
[----:B------:R-:W2:Y:S01]  /*0010*/  S2R R64, SR_TID.X ;  /* 0x0000000000407919 */ /* 0x000ea20000002100 */
[----:B------:R-:W3:Y:S01]  /*0020*/  LDCU.64 UR8, c[0x0][0x890] ;  /* 0x00011200ff0877ac */ /* 0x000ee20008000a00 */
[----:B------:R-:W-:Y:S02]  /*0030*/  PRMT R53, RZ, 0x7610, R53 ;  /* 0x00007610ff357816 */ /* 0x000fe40000000035 */
[----:B------:R-:W-:Y:S01]  /*0040*/  ELECT P4, URZ, PT ;  /* 0x0000000000ff782f */ /* 0x000fe20003880000 */
[----:B---3--:R-:W-:-:S04]  /*0050*/  UISETP.NE.U32.AND UP0, UPT, UR8, URZ, UPT ;  /* 0x000000ff0800728c */ /* 0x008fc8000bf05070 */
[----:B------:R-:W-:Y:S01]  /*0060*/  UISETP.NE.AND.EX UP0, UPT, UR9, URZ, UPT, UP0 ;  /* 0x000000ff0900728c */ /* 0x000fe2000bf05300 */
[----:B--2---:R-:W-:-:S05]  /*0070*/  SHF.R.U32.HI R54, RZ, 0x5, R64 ;  /* 0x00000005ff367819 */ /* 0x004fca0000011640 */
[----:B------:R-:W2:Y:S02]  /*0080*/  SHFL.IDX PT, R0, R54, RZ, 0x1f ;  /* 0x00001fff36007589 */ /* 0x000ea400000e0000 */
[----:B--2---:R-:W-:Y:S01]  /*0090*/  R2UR UR22, R0 ;  /* 0x00000000001672ca */ /* 0x004fe200000e0000 */
[----:B-1----:R-:W-:-:S14]  /*00a0*/  BRA.U UP0, `(.L_x_0) ;  /* 0x0000000100307547 */ /* 0x002fdc000b800000 */
[----:B------:R-:W1:Y:S02]  /*00b0*/  LDCU.64 UR4, c[0x0][0x888] ;  /* 0x00011100ff0477ac */ /* 0x000e640008000a00 */
[----:B-1----:R-:W-:-:S04]  /*00c0*/  UISETP.NE.U32.AND UP0, UPT, UR4, URZ, UPT ;  /* 0x000000ff0400728c */ /* 0x002fc8000bf05070 */
[----:B------:R-:W-:-:S09]  /*00d0*/  UISETP.NE.AND.EX UP0, UPT, UR5, URZ, UPT, UP0 ;  /* 0x000000ff0500728c */ /* 0x000fd2000bf05300 */
[----:B------:R-:W-:Y:S05]  /*00e0*/  BRA.U !UP0, `(.L_x_1) ;  /* 0x0000000108147547 */ /* 0x000fea000b800000 */
[----:B------:R-:W1:Y:S01]  /*00f0*/  LDC.64 R26, c[0x0][0x888] ;  /* 0x00022200ff1a7b82 */ /* 0x000e620000000a00 */
[----:B------:R-:W1:Y:S02]  /*0100*/  LDCU.64 UR4, c[0x0][0x358] ;  /* 0x00006b00ff0477ac */ /* 0x000e640008000a00 */
[----:B-1----:R1:W5:Y:S01]  /*0110*/  LDG.E R26, desc[UR4][R26.64] ;  /* 0x000000041a1a7981 */ /* 0x002362000c1e1900 */
[----:B------:R-:W-:Y:S01]  /*0120*/  HFMA2 R53, -RZ, RZ, 0, 5.9604644775390625e-08 ;  /* 0x00000001ff357431 */ /* 0x000fe200000001ff */
[----:B------:R-:W-:Y:S05]  /*0130*/  BRA `(.L_x_0) ;  /* 0x00000000000c7947 */ /* 0x000fea0003800000 */
.L_x_1:
[----:B------:R-:W1:Y:S01]  /*0140*/  LDCU UR4, c[0x0][0x880] ;  /* 0x00011000ff0477ac */ /* 0x000e620008000800 */
[----:B------:R-:W-:Y:S01]  /*0150*/  HFMA2 R53, -RZ, RZ, 0, 5.9604644775390625e-08 ;  /* 0x00000001ff357431 */ /* 0x000fe200000001ff */
[----:B-1----:R-:W-:-:S07]  /*0160*/  MOV R26, UR4 ;  /* 0x00000004001a7c02 */ /* 0x002fce0008000f00 */
.L_x_0:
[----:B------:R-:W2:Y:S02]  /*0170*/  LDCU.64 UR4, c[0x0][0x8b0] ;  /* 0x00011600ff0477ac */ /* 0x000ea40008000a00 */
[----:B--2---:R-:W-:-:S04]  /*0180*/  UISETP.NE.U32.AND UP0, UPT, UR4, URZ, UPT ;  /* 0x000000ff0400728c */ /* 0x004fc8000bf05070 */
[----:B------:R-:W-:-:S09]  /*0190*/  UISETP.NE.AND.EX UP0, UPT, UR5, URZ, UPT, UP0 ;  /* 0x000000ff0500728c */ /* 0x000fd2000bf05300 */
[----:B------:R-:W-:Y:S05]  /*01a0*/  BRA.U UP0, `(.L_x_2) ;  /* 0x0000000100287547 */ /* 0x000fea000b800000 */
[----:B------:R-:W2:Y:S02]  /*01b0*/  LDCU.64 UR4, c[0x0][0x8a8] ;  /* 0x00011500ff0477ac */ /* 0x000ea40008000a00 */
[----:B--2---:R-:W-:-:S04]  /*01c0*/  UISETP.NE.U32.AND UP0, UPT, UR4, URZ, UPT ;  /* 0x000000ff0400728c */ /* 0x004fc8000bf05070 */
[----:B------:R-:W-:-:S09]  /*01d0*/  UISETP.NE.AND.EX UP0, UPT, UR5, URZ, UPT, UP0 ;  /* 0x000000ff0500728c */ /* 0x000fd2000bf05300 */
[----:B------:R-:W-:Y:S05]  /*01e0*/  BRA.U !UP0, `(.L_x_3) ;  /* 0x0000000108107547 */ /* 0x000fea000b800000 */
[----:B------:R-:W2:Y:S01]  /*01f0*/  LDC.64 R24, c[0x0][0x8a8] ;  /* 0x00022a00ff187b82 */ /* 0x000ea20000000a00 */
[----:B------:R-:W2:Y:S02]  /*0200*/  LDCU.64 UR4, c[0x0][0x358] ;  /* 0x00006b00ff0477ac */ /* 0x000ea40008000a00 */
[----:B--2---:R2:W5:Y:S01]  /*0210*/  LDG.E R24, desc[UR4][R24.64] ;  /* 0x0000000418187981 */ /* 0x004562000c1e1900 */
[----:B------:R-:W-:Y:S05]  /*0220*/  BRA `(.L_x_2) ;  /* 0x0000000000087947 */ /* 0x000fea0003800000 */
.L_x_3:
[----:B------:R-:W2:Y:S02]  /*0230*/  LDCU UR4, c[0x0][0x8a0] ;  /* 0x00011400ff0477ac */ /* 0x000ea40008000800 */
[----:B--2---:R-:W-:Y:S02]  /*0240*/  MOV R24, UR4 ;  /* 0x0000000400187c02 */ /* 0x004fe40008000f00 */
.L_x_2:
[----:B------:R-:W-:Y:S01]  /*0250*/  IMAD.U32 R0, RZ, RZ, UR22 ;  /* 0x00000016ff007e24 */ /* 0x000fe2000f8e00ff */
[----:B------:R-:W-:Y:S04]  /*0260*/  BSSY.RECONVERGENT B0, `(.L_x_4) ;  /* 0x000000c000007945 */ /* 0x000fe80003800200 */
[C---:B------:R-:W-:Y:S02]  /*0270*/  ISETP.NE.OR P1, PT, R0.reuse, 0x1, !P4 ;  /* 0x000000010000780c */ /* 0x040fe40006725670 */
[----:B------:R-:W-:-:S11]  /*0280*/  ISETP.NE.OR P0, PT, R0, 0x3, !P4 ;  /* 0x000000030000780c */ /* 0x000fd60006705670 */
[----:B------:R-:W-:Y:S05]  /*0290*/  @P1 BRA `(.L_x_5) ;  /* 0x0000000000201947 */ /* 0x000fea0003800000 */
[----:B------:R-:W3:Y:S02]  /*02a0*/  LDCU.64 UR4, c[0x0][0x348] ;  /* 0x00006900ff0477ac */ /* 0x000ee40008000a00 */
[----:B---3--:R-:W-:Y:S02]  /*02b0*/  UIADD3 UR6, UP1, UPT, UR4, 0x80, URZ ;  /* 0x0000008004067890 */ /* 0x008fe4000ff3e0ff */
[----:B------:R-:W-:Y:S02]  /*02c0*/  UIADD3 UR4, UP0, UPT, UR4, 0x180, URZ ;  /* 0x0000018004047890 */ /* 0x000fe4000ff1e0ff */
[----:B------:R-:W-:Y:S02]  /*02d0*/  UIADD3.X UR7, UPT, UPT, URZ, UR5, URZ, UP1, !UPT ;  /* 0x00000005ff077290 */ /* 0x000fe40008ffe4ff */
[----:B------:R-:W-:-:S07]  /*02e0*/  UIADD3.X UR5, UPT, UPT, URZ, UR5, URZ, UP0, !UPT ;  /* 0x00000005ff057290 */ /* 0x000fce00087fe4ff */
[----:B------:R3:W-:Y:S02]  /*02f0*/  UTMACCTL.PF [UR6] ;  /* 0x00000000060079b9 */ /* 0x0007e40008040000 */
[----:B------:R3:W-:Y:S02]  /*0300*/  UTMACCTL.PF [UR4] ;  /* 0x00000000040079b9 */ /* 0x0007e40008040000 */
[----:B---3--:R-:W-:Y:S01]  /*0310*/  NOP ;  /* 0x0000000000007918 */ /* 0x008fe20000000000 */
.L_x_5:
[----:B------:R-:W-:Y:S05]  /*0320*/  BSYNC.RECONVERGENT B0 ;  /* 0x0000000000007941 */ /* 0x000fea0003800200 */
.L_x_4:
[----:B------:R-:W-:Y:S04]  /*0330*/  BSSY.RECONVERGENT B0, `(.L_x_6) ;  /* 0x000000a000007945 */ /* 0x000fe80003800200 */
        /* <DEDUP_REMOVED lines=9> */
.L_x_7:
[----:B------:R-:W-:Y:S05]  /*03d0*/  BSYNC.RECONVERGENT B0 ;  /* 0x0000000000007941 */ /* 0x000fea0003800200 */
.L_x_6:
[----:B------:R-:W3:Y:S01]  /*03e0*/  LDCU.64 UR4, c[0x0][0x888] ;  /* 0x00011100ff0477ac */ /* 0x000ee20008000a00 */
[----:B------:R-:W-:Y:S02]  /*03f0*/  UISETP.EQ.U32.AND UP1, UPT, UR8, URZ, UPT ;  /* 0x000000ff0800728c */ /* 0x000fe4000bf22070 */
[----:B------:R-:W-:Y:S02]  /*0400*/  UPLOP3.LUT UP3, UPT, UPT, UPT, UPT, 0x80, 0x8 ;  /* 0x000000000008789c */ /* 0x000fe40003f6f070 */
[----:B---3--:R-:W-:-:S04]  /*0410*/  UISETP.NE.U32.AND UP0, UPT, UR4, URZ, UPT ;  /* 0x000000ff0400728c */ /* 0x008fc8000bf05070 */
[----:B------:R-:W-:-:S04]  /*0420*/  UISETP.NE.AND.EX UP0, UPT, UR5, URZ, UPT, UP0 ;  /* 0x000000ff0500728c */ /* 0x000fc8000bf05300 */
[----:B------:R-:W-:-:S04]  /*0430*/  UISETP.EQ.OR.EX UP2, UPT, UR9, URZ, !UP0, UP1 ;  /* 0x000000ff0900728c */ /* 0x000fc8000c742710 */
[----:B------:R-:W-:-:S06]  /*0440*/  UP2UR UR4, UPR, URZ, 0x4 ;  /* 0x00000004ff047883 */ /* 0x000fcc0008000000 */
[----:B------:R-:W-:Y:S01]  /*0450*/  MOV R57, UR4 ;  /* 0x0000000400397c02 */ /* 0x000fe20008000f00 */
[----:B------:R-:W-:Y:S06]  /*0460*/  BRA.U !UP2, `(.L_x_8) ;  /* 0x000000010a207547 */ /* 0x000fec000b800000 */
[----:B------:R-:W-:Y:S01]  /*0470*/  UISETP.NE.U32.AND UP1, UPT, UR8, URZ, UPT ;  /* 0x000000ff0800728c */ /* 0x000fe2000bf25070 */
[----:B-----5:R-:W-:Y:S01]  /*0480*/  FSETP.NEU.AND P0, PT, R26, RZ, PT ;  /* 0x000000ff1a00720b */ /* 0x020fe20003f0d000 */
[----:B------:R-:W-:Y:S02]  /*0490*/  USEL UR4, URZ, 0xffffffff, UP0 ;  /* 0xffffffffff047887 */ /* 0x000fe40008000000 */
[----:B------:R-:W-:-:S10]  /*04a0*/  UISETP.NE.AND.EX UP1, UPT, UR9, URZ, UPT, UP1 ;  /* 0x000000ff0900728c */ /* 0x000fd4000bf25310 */
[----:B------:R-:W-:Y:S01]  /*04b0*/  VOTEU.ANY UP0, P0 ;  /* 0x0000000000ff7886 */ /* 0x000fe20000000100 */
[----:B------:R-:W-:-:S04]  /*04c0*/  @!UP1 USEL UR4, URZ, 0xffffffff, UP0 ;  /* 0xffffffffff049887 */ /* 0x000fc80008000000 */
[----:B------:R-:W-:-:S04]  /*04d0*/  ULOP3.LUT UR4, UR4, 0x1, URZ, 0xc0, !UPT ;  /* 0x0000000104047892 */ /* 0x000fc8000f8ec0ff */
[----:B------:R-:W-:-:S11]  /*04e0*/  UISETP.NE.U32.AND UP3, UPT, UR4, 0x1, UPT ;  /* 0x000000010400788c */ /* 0x000fd6000bf65070 */
.L_x_8:
[----:B------:R-:W3:Y:S01]  /*04f0*/  SHFL.IDX PT, R2, R54, RZ, 0x1f ;  /* 0x00001fff36027589 */ /* 0x000ee200000e0000 */
[----:B------:R-:W-:-:S04]  /*0500*/  UISETP.NE.AND UP0, UPT, UR22, 0x2, UPT ;  /* 0x000000021600788c */ /* 0x000fc8000bf05270 */
[----:B------:R-:W-:Y:S01]  /*0510*/  USEL UR38, URZ, 0x1, UP0 ;  /* 0x00000001ff267887 */ /* 0x000fe20008000000 */
[----:B---3--:R-:W-:-:S13]  /*0520*/  ISETP.NE.AND P0, PT, R2, RZ, PT ;  /* 0x000000ff0200720c */ /* 0x008fda0003f05270 */
[----:B------:R-:W-:Y:S05]  /*0530*/  @P0 BRA `(.L_x_9) ;  /* 0x0000000000500947 */ /* 0x000fea0003800000 */
[----:B------:R-:W3:Y:S01]  /*0540*/  S2UR UR4, SR_CgaCtaId ;  /* 0x00000000000479c3 */ /* 0x000ee20000008800 */
[----:B------:R-:W-:Y:S01]  /*0550*/  UMOV UR5, 0x400 ;  /* 0x0000040000057882 */ /* 0x000fe20000000000 */
[----:B------:R-:W-:Y:S01]  /*0560*/  UMOV UR8, 0x1 ;  /* 0x0000000100087882 */ /* 0x000fe20000000000 */
[----:B------:R-:W-:Y:S01]  /*0570*/  UMOV UR6, 0x8 ;  /* 0x0000000800067882 */ /* 0x000fe20000000000 */
[----:B------:R-:W-:-:S04]  /*0580*/  UIADD3 UR8, UPT, UPT, -UR8, 0x100000, URZ ;  /* 0x0010000008087890 */ /* 0x000fc8000fffe1ff */
[----:B------:R-:W-:Y:S02]  /*0590*/  USHF.L.U32 UR9, UR8, 0xb, URZ ;  /* 0x0000000b08097899 */ /* 0x000fe400080006ff */
[----:B------:R-:W-:Y:S02]  /*05a0*/  USHF.L.U32 UR8, UR8, 0x1, URZ ;  /* 0x0000000108087899 */ /* 0x000fe400080006ff */
[----:B------:R-:W-:-:S04]  /*05b0*/  UIADD3 UR6, UPT, UPT, -UR6, 0x100000, URZ ;  /* 0x0010000006067890 */ /* 0x000fc8000fffe1ff */
[----:B------:R-:W-:Y:S02]  /*05c0*/  USHF.L.U32 UR7, UR6, 0xb, URZ ;  /* 0x0000000b06077899 */ /* 0x000fe400080006ff */
[----:B------:R-:W-:Y:S01]  /*05d0*/  USHF.L.U32 UR6, UR6, 0x1, URZ ;  /* 0x0000000106067899 */ /* 0x000fe200080006ff */
[----:B------:R-:W-:Y:S01]  /*05e0*/  ELECT P0, URZ, PT ;  /* 0x0000000000ff782f */ /* 0x000fe20003800000 */
[----:B---3--:R-:W-:Y:S01]  /*05f0*/  ULEA UR4, UR4, UR5, 0x18 ;  /* 0x0000000504047291 */ /* 0x008fe2000f8ec0ff */
[----:B------:R-:W3:Y:S11]  /*0600*/  FENCE.VIEW.ASYNC.S ;  /* 0x00000000000073c6 */ /* 0x000ef60000000000 */
[----:B---3--:R3:W4:Y:S01]  /*0610*/  SYNCS.EXCH.64 URZ, [UR4], UR8 ;  /* 0x0000000804ff75b2 */ /* 0x0087220008000100 */
[----:B------:R3:W1:Y:S01]  /*0620*/  SYNCS.EXCH.64 URZ, [UR4+0x18], UR6 ;  /* 0x0000180604ff75b2 */ /* 0x0006620008000100 */
[----:B------:R3:W1:Y:S01]  /*0630*/  SYNCS.EXCH.64 URZ, [UR4+0x8], UR8 ;  /* 0x0000080804ff75b2 */ /* 0x0006620008000100 */
[----:B------:R3:W1:Y:S01]  /*0640*/  SYNCS.EXCH.64 URZ, [UR4+0x20], UR6 ;  /* 0x0000200604ff75b2 */ /* 0x0006620008000100 */
[----:B------:R3:W1:Y:S01]  /*0650*/  SYNCS.EXCH.64 URZ, [UR4+0x10], UR8 ;  /* 0x0000100804ff75b2 */ /* 0x0006620008000100 */
[----:B------:R3:W1:Y:S01]  /*0660*/  SYNCS.EXCH.64 URZ, [UR4+0x28], UR6 ;  /* 0x0000280604ff75b2 */ /* 0x0006620008000100 */
[----:B------:R-:W-:Y:S01]  /*0670*/  NOP ;  /* 0x0000000000007918 */ /* 0x000fe20000000000 */
.L_x_9:
[----:B------:R-:W2:Y:S01]  /*0680*/  SHFL.IDX PT, R2, R54, RZ, 0x1f ;  /* 0x00001fff36027589 */ /* 0x000ea200000e0000 */
[----:B------:R-:W-:Y:S01]  /*0690*/  NOP ;  /* 0x0000000000007918 */ /* 0x000fe20000000000 */
[----:B--2---:R-:W-:-:S13]  /*06a0*/  ISETP.NE.AND P0, PT, R2, 0x1, PT ;  /* 0x000000010200780c */ /* 0x004fda0003f05270 */
[----:B------:R-:W-:Y:S05]  /*06b0*/  @P0 BRA `(.L_x_10) ;  /* 0x0000000000500947 */ /* 0x000fea0003800000 */
[----:B---3--:R-:W2:Y:S01]  /*06c0*/  S2UR UR4, SR_CgaCtaId ;  /* 0x00000000000479c3 */ /* 0x008ea20000008800 */
        /* <DEDUP_REMOVED lines=10> */
[----:B--2---:R-:W-:Y:S01]  /*0770*/  ULEA UR4, UR4, UR5, 0x18 ;  /* 0x0000000504047291 */ /* 0x004fe2000f8ec0ff */
[----:B------:R-:W2:Y:S11]  /*0780*/  FENCE.VIEW.ASYNC.S ;  /* 0x00000000000073c6 */ /* 0x000eb60000000000 */
[----:B--2---:R2:W3:Y:S01]  /*0790*/  SYNCS.EXCH.64 URZ, [UR4+0x30], UR8 ;  /* 0x0000300804ff75b2 */ /* 0x0044e20008000100 */
[----:B------:R2:W1:Y:S01]  /*07a0*/  SYNCS.EXCH.64 URZ, [UR4+0x48], UR6 ;  /* 0x0000480604ff75b2 */ /* 0x0004620008000100 */
[----:B------:R2:W1:Y:S01]  /*07b0*/  SYNCS.EXCH.64 URZ, [UR4+0x38], UR8 ;  /* 0x0000380804ff75b2 */ /* 0x0004620008000100 */
[----:B------:R2:W1:Y:S01]  /*07c0*/  SYNCS.EXCH.64 URZ, [UR4+0x50], UR6 ;  /* 0x0000500604ff75b2 */ /* 0x0004620008000100 */
[----:B------:R2:W1:Y:S01]  /*07d0*/  SYNCS.EXCH.64 URZ, [UR4+0x40], UR8 ;  /* 0x0000400804ff75b2 */ /* 0x0004620008000100 */
[----:B------:R2:W1:Y:S01]  /*07e0*/  SYNCS.EXCH.64 URZ, [UR4+0x58], UR6 ;  /* 0x0000580604ff75b2 */ /* 0x0004620008000100 */
[----:B------:R-:W-:Y:S01]  /*07f0*/  NOP ;  /* 0x0000000000007918 */ /* 0x000fe20000000000 */
.L_x_10:
[----:B------:R-:W4:Y:S01]  /*0800*/  SHFL.IDX PT, R2, R54, RZ, 0x1f ;  /* 0x00001fff36027589 */ /* 0x000f2200000e0000 */
[----:B------:R-:W-:Y:S01]  /*0810*/  NOP ;  /* 0x0000000000007918 */ /* 0x000fe20000000000 */
[----:B----4-:R-:W-:-:S13]  /*0820*/  ISETP.NE.AND P0, PT, R2, 0x3, PT ;  /* 0x000000030200780c */ /* 0x010fda0003f05270 */
[----:B------:R-:W-:Y:S05]  /*0830*/  @P0 BRA `(.L_x_11) ;  /* 0x0000000000300947 */ /* 0x000fea0003800000 */
[----:B--23--:R-:W2:Y:S01]  /*0840*/  S2UR UR6, SR_CgaCtaId ;  /* 0x00000000000679c3 */ /* 0x00cea20000008800 */
[----:B------:R-:W-:Y:S01]  /*0850*/  UMOV UR4, 0x400 ;  /* 0x0000040000047882 */ /* 0x000fe20000000000 */
[----:B------:R-:W-:Y:S01]  /*0860*/  UMOV UR5, 0x20 ;  /* 0x0000002000057882 */ /* 0x000fe20000000000 */
[----:B------:R-:W-:Y:S01]  /*0870*/  ELECT P0, URZ, PT ;  /* 0x0000000000ff782f */ /* 0x000fe20003800000 */
[----:B--2---:R-:W-:Y:S02]  /*0880*/  ULEA UR6, UR6, UR4, 0x18 ;  /* 0x0000000406067291 */ /* 0x004fe4000f8ec0ff */
[----:B------:R-:W-:-:S04]  /*0890*/  UIADD3 UR4, UPT, UPT, -UR5, 0x100000, URZ ;  /* 0x0010000005047890 */ /* 0x000fc8000fffe1ff */
[----:B------:R-:W-:Y:S02]  /*08a0*/  USHF.L.U32 UR5, UR4, 0xb, URZ ;  /* 0x0000000b04057899 */ /* 0x000fe400080006ff */
[----:B------:R-:W-:Y:S01]  /*08b0*/  USHF.L.U32 UR4, UR4, 0x1, URZ ;  /* 0x0000000104047899 */ /* 0x000fe200080006ff */
[----:B------:R-:W2:Y:S11]  /*08c0*/  FENCE.VIEW.ASYNC.S ;  /* 0x00000000000073c6 */ /* 0x000eb60000000000 */
[----:B--2---:R4:W2:Y:S01]  /*08d0*/  SYNCS.EXCH.64 URZ, [UR6+0x60], UR4 ;  /* 0x0000600406ff75b2 */ /* 0x0048a20008000100 */
[----:B------:R4:W3:Y:S02]  /*08e0*/  SYNCS.EXCH.64 URZ, [UR6+0x68], UR4 ;  /* 0x0000680406ff75b2 */ /* 0x0008e40008000100 */
[----:B----4-:R-:W-:Y:S01]  /*08f0*/  NOP ;  /* 0x0000000000007918 */ /* 0x010fe20000000000 */
.L_x_11:
[----:B------:R-:W4:Y:S01]  /*0900*/  SHFL.IDX PT, R2, R54, RZ, 0x1f ;  /* 0x00001fff36027589 */ /* 0x000f2200000e0000 */
[----:B------:R-:W-:Y:S01]  /*0910*/  NOP ;  /* 0x0000000000007918 */ /* 0x000fe20000000000 */
[----:B----4-:R-:W-:-:S13]  /*0920*/  ISETP.NE.AND P0, PT, R2, 0x4, PT ;  /* 0x000000040200780c */ /* 0x010fda0003f05270 */
[----:B------:R-:W-:Y:S05]  /*0930*/  @P0 BRA `(.L_x_12) ;  /* 0x00000000004c0947 */ /* 0x000fea0003800000 */
[----:B--23--:R-:W2:Y:S01]  /*0940*/  S2UR UR6, SR_CgaCtaId ;  /* 0x00000000000679c3 */ /* 0x00cea20000008800 */
[----:B------:R-:W-:Y:S01]  /*0950*/  UMOV UR4, 0x720 ;  /* 0x0000072000047882 */ /* 0x000fe20000000000 */
[----:B------:R-:W-:Y:S01]  /*0960*/  UMOV UR5, 0x400 ;  /* 0x0000040000057882 */ /* 0x000fe20000000000 */
[----:B------:R-:W-:Y:S01]  /*0970*/  USEL UR4, UR4, 0x620, UP3 ;  /* 0x0000062004047887 */ /* 0x000fe20009800000 */
[----:B------:R-:W-:Y:S01]  /*0980*/  UMOV UR8, 0x1 ;  /* 0x0000000100087882 */ /* 0x000fe20000000000 */
[----:B------:R-:W-:Y:S01]  /*0990*/  ELECT P0, URZ, PT ;  /* 0x0000000000ff782f */ /* 0x000fe20003800000 */
[----:B------:R-:W-:-:S04]  /*09a0*/  UIADD3 UR8, UPT, UPT, -UR8, 0x100000, URZ ;  /* 0x0010000008087890 */ /* 0x000fc8000fffe1ff */
[----:B------:R-:W-:Y:S02]  /*09b0*/  USHF.L.U32 UR9, UR8, 0xb, URZ ;  /* 0x0000000b08097899 */ /* 0x000fe400080006ff */
[----:B------:R-:W-:Y:S02]  /*09c0*/  USHF.L.U32 UR8, UR8, 0x1, URZ ;  /* 0x0000000108087899 */ /* 0x000fe400080006ff */
[----:B--2---:R-:W-:Y:S02]  /*09d0*/  ULEA UR6, UR6, UR5, 0x18 ;  /* 0x0000000506067291 */ /* 0x004fe4000f8ec0ff */
[----:B------:R-:W-:-:S04]  /*09e0*/  UIADD3 UR4, UPT, UPT, -UR4, 0x100000, URZ ;  /* 0x0010000004047890 */ /* 0x000fc8000fffe1ff */
[----:B------:R-:W-:Y:S02]  /*09f0*/  USHF.L.U32 UR5, UR4, 0xb, URZ ;  /* 0x0000000b04057899 */ /* 0x000fe400080006ff */
[----:B------:R-:W-:Y:S01]  /*0a00*/  USHF.L.U32 UR4, UR4, 0x1, URZ ;  /* 0x0000000104047899 */ /* 0x000fe200080006ff */
[----:B------:R-:W2:Y:S03]  /*0a10*/  FENCE.VIEW.ASYNC.S ;  /* 0x00000000000073c6 */ /* 0x000ea60000000000 */
[----:B--2---:R4:W2:Y:S08]  /*0a20*/  SYNCS.EXCH.64 URZ, [UR6+0x70], UR8 ;  /* 0x0000700806ff75b2 */ /* 0x0048b00008000100 */
[----:B------:R4:W3:Y:S01]  /*0a30*/  SYNCS.EXCH.64 URZ, [UR6+0x80], UR4 ;  /* 0x0000800406ff75b2 */ /* 0x0008e20008000100 */
[----:B------:R4:W1:Y:S01]  /*0a40*/  SYNCS.EXCH.64 URZ, [UR6+0x78], UR8 ;  /* 0x0000780806ff75b2 */ /* 0x0008620008000100 */
[----:B------:R4:W1:Y:S02]  /*0a50*/  SYNCS.EXCH.64 URZ, [UR6+0x88], UR4 ;  /* 0x0000880406ff75b2 */ /* 0x0008640008000100 */
[----:B----4-:R-:W-:Y:S01]  /*0a60*/  NOP ;  /* 0x0000000000007918 */ /* 0x010fe20000000000 */
.L_x_12:
[----:B------:R-:W4:Y:S01]  /*0a70*/  SHFL.IDX PT, R2, R54, RZ, 0x1f ;  /* 0x00001fff36027589 */ /* 0x000f2200000e0000 */
[----:B------:R-:W-:Y:S01]  /*0a80*/  NOP ;  /* 0x0000000000007918 */ /* 0x000fe20000000000 */
[----:B----4-:R-:W-:-:S13]  /*0a90*/  ISETP.NE.AND P0, PT, R2, 0x5, PT ;  /* 0x000000050200780c */ /* 0x010fda0003f05270 */
[----:B------:R-:W-:Y:S05]  /*0aa0*/  @P0 BRA `(.L_x_13) ;  /* 0x0000000000580947 */ /* 0x000fea0003800000 */
[----:B--23--:R-:W2:Y:S01]  /*0ab0*/  S2UR UR4, SR_CgaCtaId ;  /* 0x00000000000479c3 */ /* 0x00cea20000008800 */
        /* <DEDUP_REMOVED lines=12> */
[----:B--2---:R4:W2:Y:S01]  /*0b80*/  SYNCS.EXCH.64 URZ, [UR4+0x90], UR8 ;  /* 0x0000900804ff75b2 */ /* 0x0048a20008000100 */
[----:B------:R4:W3:Y:S01]  /*0b90*/  SYNCS.EXCH.64 URZ, [UR4+0xb0], UR6 ;  /* 0x0000b00604ff75b2 */ /* 0x0008e20008000100 */
[----:B------:R4:W1:Y:S01]  /*0ba0*/  SYNCS.EXCH.64 URZ, [UR4+0x98], UR8 ;  /* 0x0000980804ff75b2 */ /* 0x0008620008000100 */
[----:B------:R4:W1:Y:S01]  /*0bb0*/  SYNCS.EXCH.64 URZ, [UR4+0xb8], UR6 ;  /* 0x0000b80604ff75b2 */ /* 0x0008620008000100 */
[----:B------:R4:W1:Y:S01]  /*0bc0*/  SYNCS.EXCH.64 URZ, [UR4+0xa0], UR8 ;  /* 0x0000a00804ff75b2 */ /* 0x0008620008000100 */
[----:B------:R4:W1:Y:S01]  /*0bd0*/  SYNCS.EXCH.64 URZ, [UR4+0xc0], UR6 ;  /* 0x0000c00604ff75b2 */ /* 0x0008620008000100 */
[----:B------:R4:W1:Y:S01]  /*0be0*/  SYNCS.EXCH.64 URZ, [UR4+0xa8], UR8 ;  /* 0x0000a80804ff75b2 */ /* 0x0008620008000100 */
[----:B------:R4:W1:Y:S02]  /*0bf0*/  SYNCS.EXCH.64 URZ, [UR4+0xc8], UR6 ;  /* 0x0000c80604ff75b2 */ /* 0x0008640008000100 */
[----:B----4-:R-:W-:Y:S01]  /*0c00*/  NOP ;  /* 0x0000000000007918 */ /* 0x010fe20000000000 */
.L_x_13:
[----:B------:R-:W4:Y:S01]  /*0c10*/  SHFL.IDX PT, R2, R54, RZ, 0x1f ;  /* 0x00001fff36027589 */ /* 0x000f2200000e0000 */
[----:B------:R-:W1:Y:S01]  /*0c20*/  S2UR UR54, SR_CgaCtaId ;  /* 0x00000000003679c3 */ /* 0x000e620000008800 */
[----:B------:R-:W-:Y:S01]  /*0c30*/  NOP ;  /* 0x0000000000007918 */ /* 0x000fe20000000000 */
[----:B----4-:R-:W-:-:S13]  /*0c40*/  ISETP.NE.AND P0, PT, R2, 0x3, PT ;  /* 0x000000030200780c */ /* 0x010fda0003f05270 */
[----:B-1----:R-:W-:Y:S05]  /*0c50*/  @P0 BRA `(.L_x_14) ;  /* 0x0000000000340947 */ /* 0x002fea0003800000 */
[----:B--23--:R-:W-:Y:S01]  /*0c60*/  UMOV UR4, 0x400 ;  /* 0x0000040000047882 */ /* 0x00cfe20000000000 */
[----:B------:R-:W-:Y:S01]  /*0c70*/  UMOV UR6, 0x20 ;  /* 0x0000002000067882 */ /* 0x000fe20000000000 */
[----:B------:R-:W-:Y:S02]  /*0c80*/  ULEA UR4, UR54, UR4, 0x18 ;  /* 0x0000000436047291 */ /* 0x000fe4000f8ec0ff */
[----:B------:R-:W-:-:S04]  /*0c90*/  UIADD3 UR6, UPT, UPT, -UR6, 0x100000, URZ ;  /* 0x0010000006067890 */ /* 0x000fc8000fffe1ff */
[----:B------:R-:W-:Y:S02]  /*0ca0*/  USHF.L.U32 UR7, UR6, 0xb, URZ ;  /* 0x0000000b06077899 */ /* 0x000fe400080006ff */
[----:B------:R-:W-:Y:S01]  /*0cb0*/  USHF.L.U32 UR6, UR6, 0x1, URZ ;  /* 0x0000000106067899 */ /* 0x000fe200080006ff */
[----:B------:R-:W-:Y:S01]  /*0cc0*/  ELECT P0, URZ, PT ;  /* 0x0000000000ff782f */ /* 0x000fe20003800000 */
[----:B------:R-:W1:Y:S10]  /*0cd0*/  FENCE.VIEW.ASYNC.S ;  /* 0x00000000000073c6 */ /* 0x000e740000000000 */
[----:B-1----:R1:W4:Y:S01]  /*0ce0*/  SYNCS.EXCH.64 URZ, [UR4+0xd0], UR6 ;  /* 0x0000d00604ff75b2 */ /* 0x0023220008000100 */
[----:B------:R1:W2:Y:S01]  /*0cf0*/  SYNCS.EXCH.64 URZ, [UR4+0xe0], UR6 ;  /* 0x0000e00604ff75b2 */ /* 0x0002a20008000100 */
[----:B------:R1:W3:Y:S01]  /*0d00*/  SYNCS.EXCH.64 URZ, [UR4+0xd8], UR6 ;  /* 0x0000d80604ff75b2 */ /* 0x0002e20008000100 */
[----:B------:R1:W1:Y:S01]  /*0d10*/  SYNCS.EXCH.64 URZ, [UR4+0xe8], UR6 ;  /* 0x0000e80604ff75b2 */ /* 0x0002620008000100 */
[----:B------:R-:W-:Y:S01]  /*0d20*/  NOP ;  /* 0x0000000000007918 */ /* 0x000fe20000000000 */
.L_x_14:
[----:B-123--:R-:W1:Y:S01]  /*0d30*/  LDCU UR4, c[0x0][0x36c] ;  /* 0x00006d80ff0477ac */ /* 0x00ee620008000800 */
[----:B------:R-:W-:Y:S01]  /*0d40*/  ISETP.NE.OR P4, PT, R0, 0x2, !P4 ;  /* 0x000000020000780c */ /* 0x000fe20006785670 */
[----:B------:R-:W-:Y:S01]  /*0d50*/  NOP ;  /* 0x0000000000007918 */ /* 0x000fe20000000000 */
[----:B------:R-:W-:Y:S01]  /*0d60*/  LOP3.LUT R0, R64, 0x1f, RZ, 0xc0, !PT ;  /* 0x0000001f40007812 */ /* 0x000fe200078ec0ff */
[----:B------:R-:W-:Y:S02]  /*0d70*/  UISETP.NE.AND UP4, UPT, UR22, URZ, UPT ;  /* 0x000000ff1600728c */ /* 0x000fe4000bf85270 */
[----:B-1----:R-:W-:-:S09]  /*0d80*/  UISETP.EQ.U32.AND UP5, UPT, UR4, 0x1, UPT ;  /* 0x000000010400788c */ /* 0x002fd2000bfa2070 */
[----:B------:R-:W-:Y:S05]  /*0d90*/  BRA.U !UP5, `(.L_x_15) ;  /* 0x000000010d087547 */ /* 0x000fea000b800000 */
[----:B----4-:R-:W-:Y:S01]  /*0da0*/  UCGABAR_ARV ;  /* 0x00000000000079c7 */ /* 0x010fe20008000000 */
[----:B------:R-:W-:Y:S05]  /*0db0*/  BRA `(.L_x_16) ;  /* 0x0000000000047947 */ /* 0x000fea0003800000 */
.L_x_15:
[----:B----4-:R-:W-:Y:S01]  /*0dc0*/  NOP ;  /* 0x0000000000007918 */ /* 0x010fe20000000000 */
.L_x_16:
[----:B------:R-:W1:Y:S01]  /*0dd0*/  S2UR UR7, SR_CTAID.X ;  /* 0x00000000000779c3 */ /* 0x000e620000002500 */
[----:B------:R-:W-:-:S05]  /*0de0*/  CS2R.32 R56, SR_CgaSize ;  /* 0x0000000000387805 */ /* 0x000fca0000008a00 */
[----:B------:R-:W-:-:S05]  /*0df0*/  IMAD R56, R56, -0xa0, RZ ;  /* 0xffffff6038387824 */ /* 0x000fca00078e02ff */
[----:B------:R-:W-:-:S14]  /*0e00*/  R2UR UR5, R56 ;  /* 0x00000000380572ca */ /* 0x000fdc00000e0000 */
[----:B------:R-:W2:Y:S01]  /*0e10*/  LDCU UR5, c[0x0][UR5+0x2b0] ;  /* 0x00005600050577ac */ /* 0x000ea20008000800 */
[----:B------:R-:W-:-:S05]  /*0e20*/  CS2R.32 R56, SR_CgaSize ;  /* 0x0000000000387805 */ /* 0x000fca0000008a00 */
[----:B------:R-:W-:-:S05]  /*0e30*/  IMAD R56, R56, -0xa0, RZ ;  /* 0xffffff6038387824 */ /* 0x000fca00078e02ff */
[----:B------:R-:W-:-:S14]  /*0e40*/  R2UR UR4, R56 ;  /* 0x00000000380472ca */ /* 0x000fdc00000e0000 */
[----:B------:R-:W3:Y:S01]  /*0e50*/  LDCU UR4, c[0x0][UR4+0x2b4] ;  /* 0x00005680040477ac */ /* 0x000ee20008000800 */
[----:B------:R-:W4:Y:S01]  /*0e60*/  S2UR UR8, SR_CTAID.Y ;  /* 0x00000000000879c3 */ /* 0x000f220000002600 */
[----:B------:R-:W-:-:S05]  /*0e70*/  CS2R.32 R56, SR_CgaSize ;  /* 0x0000000000387805 */ /* 0x000fca0000008a00 */
[----:B------:R-:W-:-:S05]  /*0e80*/  IMAD R56, R56, -0xa0, RZ ;  /* 0xffffff6038387824 */ /* 0x000fca00078e02ff */
[----:B------:R-:W-:-:S14]  /*0e90*/  R2UR UR9, R56 ;  /* 0x00000000380972ca */ /* 0x000fdc00000e0000 */
[----:B------:R-:W3:Y:S01]  /*0ea0*/  LDCU UR9, c[0x0][UR9+0x2a0] ;  /* 0x00005400090977ac */ /* 0x000ee20008000800 */
[----:B------:R-:W-:-:S05]  /*0eb0*/  CS2R.32 R56, SR_CgaSize ;  /* 0x0000000000387805 */ /* 0x000fca0000008a00 */
[----:B------:R-:W-:-:S05]  /*0ec0*/  IMAD R56, R56, -0xa0, RZ ;  /* 0xffffff6038387824 */ /* 0x000fca00078e02ff */
[----:B------:R-:W-:-:S14]  /*0ed0*/  R2UR UR10, R56 ;  /* 0x00000000380a72ca */ /* 0x000fdc00000e0000 */
[----:B------:R-:W3:Y:S01]  /*0ee0*/  LDCU UR10, c[0x0][UR10+0x2a4] ;  /* 0x000054800a0a77ac */ /* 0x000ee20008000800 */
[----:B------:R-:W3:Y:S01]  /*0ef0*/  S2UR UR60, SR_CTAID.Z ;  /* 0x00000000003c79c3 */ /* 0x000ee20000002700 */
[----:B------:R-:W3:Y:S01]  /*0f00*/  LDCU UR23, c[0x0][0xb24] ;  /* 0x00016480ff1777ac */ /* 0x000ee20008000800 */
[----:B------:R-:W3:Y:S01]  /*0f10*/  LDCU UR39, c[0x0][0xb24] ;  /* 0x00016480ff2777ac */ /* 0x000ee20008000800 */
[----:B-1----:R-:W-:Y:S01]  /*0f20*/  I2FP.F32.U32 R3, UR7 ;  /* 0x0000000700037c45 */ /* 0x002fe20008201000 */
[----:B------:R-:W1:Y:S04]  /*0f30*/  LDCU UR26, c[0x0][0xb30] ;  /* 0x00016600ff1a77ac */ /* 0x000e680008000800 */
[----:B--2---:R-:W-:Y:S01]  /*0f40*/  FMUL R3, R3, UR5 ;  /* 0x0000000503037c20 */ /* 0x004fe20008400000 */
[----:B------:R-:W-:Y:S01]  /*0f50*/  USHF.L.U32 UR37, UR54, 0x8, URZ ;  /* 0x0000000836257899 */ /* 0x000fe200080006ff */
[----:B----4-:R-:W-:Y:S01]  /*0f60*/  I2FP.F32.U32 R2, UR8 ;  /* 0x0000000800027c45 */ /* 0x010fe20008201000 */
[----:B------:R-:W-:Y:S01]  /*0f70*/  UMOV UR25, UR7 ;  /* 0x0000000700197c82 */ /* 0x000fe20008000000 */
[----:B------:R-:W-:-:S02]  /*0f80*/  UMOV UR27, UR8 ;  /* 0x00000008001b7c82 */ /* 0x000fc40008000000 */
[----:B------:R-:W2:Y:S01]  /*0f90*/  F2I.U32.TRUNC.NTZ R3, R3 ;  /* 0x0000000300037305 */ /* 0x000ea2000020f000 */
[----:B---3--:R-:W-:Y:S01]  /*0fa0*/  UISETP.GE.AND UP2, UPT, UR23, 0x1, UPT ;  /* 0x000000011700788c */ /* 0x008fe2000bf46270 */
[----:B------:R-:W-:-:S06]  /*0fb0*/  FMUL R2, R2, UR4 ;  /* 0x0000000402027c20 */ /* 0x000fcc0008400000 */
[----:B------:R-:W3:Y:S01]  /*0fc0*/  F2I.U32.TRUNC.NTZ R2, R2 ;  /* 0x0000000200027305 */ /* 0x000ee2000020f000 */
[----:B--2---:R-:W-:Y:S02]  /*0fd0*/  R2UR UR4, R3 ;  /* 0x00000000030472ca */ /* 0x004fe400000e0000 */
[----:B---3--:R-:W-:Y:S02]  /*0fe0*/  R2UR UR6, R2 ;  /* 0x00000000020672ca */ /* 0x008fe400000e0000 */
[----:B------:R-:W-:-:S09]  /*0ff0*/  PRMT R2, RZ, 0x7610, R2 ;  /* 0x00007610ff027816 */ /* 0x000fd20000000002 */
[----:B------:R-:W-:-:S04]  /*1000*/  UIADD3 UR5, UPT, UPT, -UR4, URZ, URZ ;  /* 0x000000ff04057290 */ /* 0x000fc8000fffe1ff */
[----:B------:R-:W-:Y:S02]  /*1010*/  UIMAD UR5, UR9, UR5, UR7 ;  /* 0x00000005090572a4 */ /* 0x000fe4000f8e0207 */
[----:B------:R-:W-:-:S04]  /*1020*/  UIADD3 UR4, UPT, UPT, -UR6, URZ, URZ ;  /* 0x000000ff06047290 */ /* 0x000fc8000fffe1ff */
[----:B------:R-:W-:Y:S01]  /*1030*/  IMAD.U32 R56, RZ, RZ, UR5 ;  /* 0x00000005ff387e24 */ /* 0x000fe2000f8e00ff */
[----:B------:R-:W-:-:S06]  /*1040*/  UIMAD UR4, UR10, UR4, UR8 ;  /* 0x000000040a0472a4 */ /* 0x000fcc000f8e0208 */
[----:B------:R-:W-:Y:S01]  /*1050*/  IMAD.U32 R55, RZ, RZ, UR4 ;  /* 0x00000004ff377e24 */ /* 0x000fe2000f8e00ff */
[----:B-1----:R-:W-:Y:S06]  /*1060*/  BRA.U UP4, `(.L_x_17) ;  /* 0x0000000104807547 */ /* 0x002fec000b800000 */
[----:B------:R-:W-:Y:S02]  /*1070*/  R2UR UR9, R55 ;  /* 0x00000000370972ca */ /* 0x000fe400000e0000 */
[----:B------:R-:W-:-:S11]  /*1080*/  R2UR UR8, R56 ;  /* 0x00000000380872ca */ /* 0x000fd600000e0000 */
[----:B------:R-:W-:Y:S02]  /*1090*/  UISETP.NE.AND UP0, UPT, UR9, 0x1, UPT ;  /* 0x000000010900788c */ /* 0x000fe4000bf05270 */
[----:B------:R-:W-:Y:S02]  /*10a0*/  UISETP.NE.AND UP1, UPT, UR9, 0x2, UPT ;  /* 0x000000020900788c */ /* 0x000fe4000bf25270 */
[----:B------:R-:W-:Y:S02]  /*10b0*/  USEL UR5, URZ, 0x2, UP0 ;  /* 0x00000002ff057887 */ /* 0x000fe40008000000 */
[----:B------:R-:W-:Y:S02]  /*10c0*/  UISETP.NE.AND UP0, UPT, UR9, 0x3, UPT ;  /* 0x000000030900788c */ /* 0x000fe4000bf05270 */
[----:B------:R-:W-:Y:S02]  /*10d0*/  USEL UR4, URZ, 0x4, UP1 ;  /* 0x00000004ff047887 */ /* 0x000fe40008800000 */
[----:B------:R-:W-:-:S02]  /*10e0*/  UISETP.NE.AND UP1, UPT, UR9, 0x4, UPT ;  /* 0x000000040900788c */ /* 0x000fc4000bf25270 */
[----:B------:R-:W-:Y:S02]  /*10f0*/  USEL UR7, URZ, 0x8, UP0 ;  /* 0x00000008ff077887 */ /* 0x000fe40008000000 */
[----:B------:R-:W-:Y:S02]  /*1100*/  UISETP.NE.AND UP0, UPT, UR9, 0x5, UPT ;  /* 0x000000050900788c */ /* 0x000fe4000bf05270 */
[----:B------:R-:W-:Y:S02]  /*1110*/  USEL UR6, URZ, 0x10, UP1 ;  /* 0x00000010ff067887 */ /* 0x000fe40008800000 */
[----:B------:R-:W-:Y:S02]  /*1120*/  UISETP.NE.AND UP1, UPT, UR9, 0x6, UPT ;  /* 0x000000060900788c */ /* 0x000fe4000bf25270 */
[----:B------:R-:W-:Y:S02]  /*1130*/  USEL UR11, URZ, 0x20, UP0 ;  /* 0x00000020ff0b7887 */ /* 0x000fe40008000000 */
[----:B------:R-:W-:-:S02]  /*1140*/  UISETP.NE.AND UP0, UPT, UR9, 0x7, UPT ;  /* 0x000000070900788c */ /* 0x000fc4000bf05270 */
[----:B------:R-:W-:Y:S02]  /*1150*/  USEL UR12, URZ, 0x40, UP1 ;  /* 0x00000040ff0c7887 */ /* 0x000fe40008800000 */
[----:B------:R-:W-:Y:S02]  /*1160*/  UISETP.NE.AND UP1, UPT, UR9, URZ, UPT ;  /* 0x000000ff0900728c */ /* 0x000fe4000bf25270 */
[----:B------:R-:W-:Y:S02]  /*1170*/  USEL UR13, URZ, 0x80, UP0 ;  /* 0x00000080ff0d7887 */ /* 0x000fe40008000000 */
[----:B------:R-:W-:Y:S02]  /*1180*/  UISETP.NE.AND UP0, UPT, UR8, URZ, UPT ;  /* 0x000000ff0800728c */ /* 0x000fe4000bf05270 */
[----:B------:R-:W-:Y:S02]  /*1190*/  UISETP.EQ.OR UP1, UPT, UR8, URZ, !UP1 ;  /* 0x000000ff0800728c */ /* 0x000fe4000cf22670 */
[----:B------:R-:W-:-:S02]  /*11a0*/  USEL UR9, UR5, 0x2, UP0 ;  /* 0x0000000205097887 */ /* 0x000fc40008000000 */
[----:B------:R-:W-:Y:S02]  /*11b0*/  USEL UR4, UR4, 0x4, UP0 ;  /* 0x0000000404047887 */ /* 0x000fe40008000000 */
[----:B------:R-:W-:Y:S02]  /*11c0*/  USEL UR5, URZ, 0x1, !UP1 ;  /* 0x00000001ff057887 */ /* 0x000fe4000c800000 */
[----:B------:R-:W-:Y:S02]  /*11d0*/  USEL UR10, UR7, 0x8, UP0 ;  /* 0x00000008070a7887 */ /* 0x000fe40008000000 */
[----:B------:R-:W-:Y:S02]  /*11e0*/  USEL UR8, UR6, 0x10, UP0 ;  /* 0x0000001006087887 */ /* 0x000fe40008000000 */
[----:B------:R-:W-:Y:S02]  /*11f0*/  UIADD3 UR4, UPT, UPT, UR4, UR9, UR5 ;  /* 0x0000000904047290 */ /* 0x000fe4000fffe005 */
[----:B------:R-:W-:-:S02]  /*1200*/  USEL UR7, UR11, 0x20, UP0 ;  /* 0x000000200b077887 */ /* 0x000fc40008000000 */
[----:B------:R-:W-:Y:S02]  /*1210*/  USEL UR6, UR12, 0x40, UP0 ;  /* 0x000000400c067887 */ /* 0x000fe40008000000 */
[----:B------:R-:W-:Y:S02]  /*1220*/  UIADD3 UR4, UPT, UPT, UR8, UR10, UR4 ;  /* 0x0000000a08047290 */ /* 0x000fe4000fffe004 */
[----:B------:R-:W-:Y:S02]  /*1230*/  USEL UR5, UR13, 0x80, UP0 ;  /* 0x000000800d057887 */ /* 0x000fe40008000000 */
[----:B------:R-:W-:-:S04]  /*1240*/  UIADD3 UR4, UPT, UPT, UR6, UR7, UR4 ;  /* 0x0000000706047290 */ /* 0x000fc8000fffe004 */
[----:B------:R-:W-:-:S06]  /*1250*/  UIADD3 UR4, UPT, UPT, UR4, UR5, URZ ;  /* 0x0000000504047290 */ /* 0x000fcc000fffe0ff */
[----:B------:R-:W-:Y:S02]  /*1260*/  IMAD.U32 R2, RZ, RZ, UR4 ;  /* 0x00000004ff027e24 */ /* 0x000fe4000f8e00ff */
.L_x_17:
[----:B------:R-:W-:Y:S05]  /*1270*/  BRA.U !UP2, `(.L_x_18) ;  /* 0x000000010ad47547 */ /* 0x000fea000b800000 */
[----:B------:R-:W1:Y:S01]  /*1280*/  LDCU.128 UR12, c[0x0][0xb10] ;  /* 0x00016200ff0c77ac */ /* 0x000e620008000c00 */
[----:B------:R-:W2:Y:S01]  /*1290*/  LDCU UR6, c[0x0][0x370] ;  /* 0x00006e00ff0677ac */ /* 0x000ea20008000800 */
[----:B------:R-:W3:Y:S01]  /*12a0*/  LDCU UR5, c[0x0][0x374] ;  /* 0x00006e80ff0577ac */ /* 0x000ee20008000800 */
[----:B------:R-:W4:Y:S01]  /*12b0*/  LDCU UR24, c[0x0][0xb0c] ;  /* 0x00016180ff1877ac */ /* 0x000f220008000800 */
[----:B------:R-:W4:Y:S01]  /*12c0*/  LDCU UR4, c[0x0][0xb20] ;  /* 0x00016400ff0477ac */ /* 0x000f220008000800 */
[----:B------:R-:W4:Y:S01]  /*12d0*/  LDCU.64 UR8, c[0x0][0xb28] ;  /* 0x00016500ff0877ac */ /* 0x000f220008000a00 */
[----:B-1----:R-:W-:Y:S02]  /*12e0*/  UISETP.NE.AND UP0, UPT, UR14, 0x1, UPT ;  /* 0x000000010e00788c */ /* 0x002fe4000bf05270 */
[----:B---3--:R-:W-:Y:S02]  /*12f0*/  UIMAD.WIDE.U32 UR10, UR5, UR15, URZ ;  /* 0x0000000f050a72a5 */ /* 0x008fe4000f8e00ff */
[----:B--2---:R-:W-:-:S02]  /*1300*/  UIMAD.WIDE.U32 UR18, UR6, UR12, URZ ;  /* 0x0000000c061272a5 */ /* 0x004fc4000f8e00ff */
[----:B----4-:R-:W-:Y:S02]  /*1310*/  UISETP.NE.AND UP1, UPT, UR24, 0x1, UPT ;  /* 0x000000011800788c */ /* 0x010fe4000bf25270 */
[----:B------:R-:W-:Y:S01]  /*1320*/  UISETP.NE.AND UP2, UPT, UR23, 0x1, UPT ;  /* 0x000000011700788c */ /* 0x000fe2000bf45270 */
[----:B------:R-:W-:Y:S02]  /*1330*/  UMOV UR10, UR11 ;  /* 0x0000000b000a7c82 */ /* 0x000fe40008000000 */
[----:B------:R-:W-:Y:S01]  /*1340*/  UMOV UR18, UR19 ;  /* 0x0000001300127c82 */ /* 0x000fe20008000000 */
[----:B------:R-:W-:Y:S02]  /*1350*/  @UP0 USHF.R.U32.HI UR5, URZ, UR4, UR10 ;  /* 0x00000004ff050299 */ /* 0x000fe4000801160a */
[----:B------:R-:W-:Y:S02]  /*1360*/  UIMAD.WIDE.U32 UR20, UR27, UR15, URZ ;  /* 0x0000000f1b1472a5 */ /* 0x000fe4000f8e00ff */
[----:B------:R-:W-:-:S02]  /*1370*/  UIMAD.WIDE.U32 UR10, UR5, UR8, URZ ;  /* 0x00000008050a72a5 */ /* 0x000fc4000f8e00ff */
[----:B------:R-:W-:Y:S02]  /*1380*/  @UP1 USHF.R.U32.HI UR6, URZ, UR13, UR18 ;  /* 0x0000000dff061299 */ /* 0x000fe40008011612 */
[----:B------:R-:W-:Y:S02]  /*1390*/  UIMAD.WIDE.U32 UR16, UR25, UR12, URZ ;  /* 0x0000000c191072a5 */ /* 0x000fe4000f8e00ff */
[----:B------:R-:W-:Y:S01]  /*13a0*/  UIMAD.WIDE.U32 UR18, UR6, UR8, URZ ;  /* 0x00000008061272a5 */ /* 0x000fe2000f8e00ff */
[----:B------:R-:W-:Y:S01]  /*13b0*/  UMOV UR20, UR21 ;  /* 0x0000001500147c82 */ /* 0x000fe20008000000 */
[----:B------:R-:W-:Y:S01]  /*13c0*/  UMOV UR10, UR11 ;  /* 0x0000000b000a7c82 */ /* 0x000fe20008000000 */
[----:B------:R-:W-:Y:S02]  /*13d0*/  USHF.R.U32.HI UR20, URZ, UR4, UR20 ;  /* 0x00000004ff147299 */ /* 0x000fe40008011614 */
[----:B------:R-:W-:Y:S02]  /*13e0*/  @UP2 USHF.R.U32.HI UR5, URZ, UR9, UR10 ;  /* 0x00000009ff052299 */ /* 0x000fe4000801160a */
[----:B------:R-:W-:Y:S01]  /*13f0*/  UMOV UR7, UR19 ;  /* 0x0000001300077c82 */ /* 0x000fe20008000000 */
[----:B------:R-:W-:Y:S01]  /*1400*/  UMOV UR16, UR17 ;  /* 0x0000001100107c82 */ /* 0x000fe20008000000 */
[----:B------:R-:W-:-:S02]  /*1410*/  @UP2 USHF.R.U32.HI UR6, URZ, UR9, UR7 ;  /* 0x00000009ff062299 */ /* 0x000fc40008011607 */
[----:B------:R-:W-:Y:S02]  /*1420*/  USHF.R.U32.HI UR13, URZ, UR13, UR16 ;  /* 0x0000000dff0d7299 */ /* 0x000fe40008011610 */
[----:B------:R-:W-:Y:S02]  /*1430*/  USEL UR4, UR27, UR20, !UP0 ;  /* 0x000000141b047287 */ /* 0x000fe4000c000000 */
[----:B------:R-:W-:Y:S02]  /*1440*/  UIMAD UR7, UR5, UR23, URZ ;  /* 0x00000017050772a4 */ /* 0x000fe4000f8e02ff */
[----:B------:R-:W-:Y:S02]  /*1450*/  USEL UR5, UR25, UR13, !UP1 ;  /* 0x0000000d19057287 */ /* 0x000fe4000c800000 */
[----:B------:R-:W-:Y:S02]  /*1460*/  UIMAD UR12, UR6, UR23, URZ ;  /* 0x00000017060c72a4 */ /* 0x000fe4000f8e02ff */
[----:B------:R-:W-:-:S02]  /*1470*/  UISETP.GE.AND UP0, UPT, UR4, UR7, UPT ;  /* 0x000000070400728c */ /* 0x000fc4000bf06270 */
[----:B------:R-:W-:Y:S02]  /*1480*/  UIMAD.WIDE.U32 UR10, UR4, UR8, URZ ;  /* 0x00000008040a72a5 */ /* 0x000fe4000f8e00ff */
[----:B------:R-:W-:Y:S02]  /*1490*/  UISETP.GE.OR UP0, UPT, UR5, UR12, UP0 ;  /* 0x0000000c0500728c */ /* 0x000fe40008706670 */
[----:B------:R-:W-:Y:S02]  /*14a0*/  UIMAD.WIDE.U32 UR12, UR5, UR8, URZ ;  /* 0x00000008050c72a5 */ /* 0x000fe4000f8e00ff */
[----:B------:R-:W-:Y:S01]  /*14b0*/  UIADD3 UR10, UPT, UPT, -UR4, URZ, URZ ;  /* 0x000000ff040a7290 */ /* 0x000fe2000fffe1ff */
[----:B------:R-:W-:Y:S01]  /*14c0*/  UMOV UR8, UR11 ;  /* 0x0000000b00087c82 */ /* 0x000fe20008000000 */
[----:B------:R-:W-:Y:S02]  /*14d0*/  UIADD3 UR11, UPT, UPT, -UR5, URZ, URZ ;  /* 0x000000ff050b7290 */ /* 0x000fe4000fffe1ff */
[----:B------:R-:W-:-:S03]  /*14e0*/  USHF.R.U32.HI UR8, URZ, UR9, UR8 ;  /* 0x00000009ff087299 */ /* 0x000fc60008011608 */
[----:B------:R-:W-:Y:S01]  /*14f0*/  @!UP0 UMOV UR7, UR13 ;  /* 0x0000000d00078c82 */ /* 0x000fe20008000000 */
[----:B------:R-:W-:Y:S02]  /*1500*/  UIMAD UR27, UR14, UR10, UR27 ;  /* 0x0000000a0e1b72a4 */ /* 0x000fe4000f8e021b */
[----:B------:R-:W-:Y:S02]  /*1510*/  USEL UR8, UR4, UR8, !UP2 ;  /* 0x0000000804087287 */ /* 0x000fe4000d000000 */
[----:B------:R-:W-:Y:S02]  /*1520*/  @!UP0 USHF.R.U32.HI UR7, URZ, UR9, UR7 ;  /* 0x00000009ff078299 */ /* 0x000fe40008011607 */
[----:B------:R-:W-:Y:S02]  /*1530*/  UIADD3 UR9, UPT, UPT, -UR8, URZ, URZ ;  /* 0x000000ff08097290 */ /* 0x000fe4000fffe1ff */
[----:B------:R-:W-:Y:S02]  /*1540*/  @!UP0 USEL UR7, UR5, UR7, !UP2 ;  /* 0x0000000705078287 */ /* 0x000fe4000d000000 */
[----:B------:R-:W-:-:S02]  /*1550*/  UIMAD UR9, UR23, UR9, UR4 ;  /* 0x00000009170972a4 */ /* 0x000fc4000f8e0204 */
[----:B------:R-:W-:Y:S02]  /*1560*/  @!UP0 UIADD3 UR8, UPT, UPT, UR8, -UR7, URZ ;  /* 0x8000000708088290 */ /* 0x000fe4000fffe0ff */
[----:B------:R-:W-:Y:S02]  /*1570*/  @!UP0 UIMAD UR6, UR9, UR6, UR7 ;  /* 0x00000006090682a4 */ /* 0x000fe4000f8e0207 */
[----:B------:R-:W-:Y:S02]  /*1580*/  @!UP0 UIMAD UR4, UR8, UR23, UR5 ;  /* 0x00000017080482a4 */ /* 0x000fe4000f8e0205 */
[----:B------:R-:W-:Y:S02]  /*1590*/  UIMAD UR25, UR24, UR11, UR25 ;  /* 0x0000000b181972a4 */ /* 0x000fe4000f8e0219 */
[----:B------:R-:W-:Y:S01]  /*15a0*/  UIMAD UR27, UR4, UR14, UR27 ;  /* 0x0000000e041b72a4 */ /* 0x000fe2000f8e021b */
[----:B------:R-:W-:Y:S02]  /*15b0*/  @!UP0 UMOV UR5, UR6 ;  /* 0x0000000600058c82 */ /* 0x000fe40008000000 */
[----:B------:R-:W-:-:S12]  /*15c0*/  UIMAD UR25, UR5, UR24, UR25 ;  /* 0x00000018051972a4 */ /* 0x000fd8000f8e0219 */
.L_x_18:
[----:B------:R-:W-:Y:S02]  /*15d0*/  UISETP.NE.AND UP1, UPT, UR26, 0x1, UPT ;  /* 0x000000011a00788c */ /* 0x000fe4000bf25270 */
[----:B------:R-:W-:Y:S02]  /*15e0*/  UISETP.NE.AND UP0, UPT, UR22, 0x2, UPT ;  /* 0x000000021600788c */ /* 0x000fe4000bf05270 */
[----:B------:R-:W-:-:S05]  /*15f0*/  ULOP3.LUT UR37, UR37, 0x700, URZ, 0xc0, !UPT ;  /* 0x0000070025257892 */ /* 0x000fca000f8ec0ff */
[----:B------:R-:W-:Y:S07]  /*1600*/  BRA.U UP1, `(.L_x_19) ;  /* 0x0000000101447547 */ /* 0x000fee000b800000 */
[----:B------:R-:W1:Y:S01]  /*1610*/  LDCU.128 UR8, c[0x0][0xb10] ;  /* 0x00016200ff0877ac */ /* 0x000e620008000c00 */
[----:B------:R-:W2:Y:S01]  /*1620*/  LDCU UR12, c[0x0][0xb0c] ;  /* 0x00016180ff0c77ac */ /* 0x000ea20008000800 */
[----:B------:R-:W3:Y:S01]  /*1630*/  LDCU UR13, c[0x0][0xb20] ;  /* 0x00016400ff0d77ac */ /* 0x000ee20008000800 */
[----:B-1----:R-:W-:Y:S02]  /*1640*/  UIMAD.WIDE.U32 UR6, UR25, UR8, URZ ;  /* 0x00000008190672a5 */ /* 0x002fe4000f8e00ff */
[----:B------:R-:W-:Y:S02]  /*1650*/  UIMAD.WIDE.U32 UR4, UR27, UR11, URZ ;  /* 0x0000000b1b0472a5 */ /* 0x000fe4000f8e00ff */
[----:B--2---:R-:W-:Y:S02]  /*1660*/  UISETP.NE.AND UP2, UPT, UR12, 0x1, UPT ;  /* 0x000000010c00788c */ /* 0x004fe4000bf45270 */
[----:B------:R-:W-:Y:S01]  /*1670*/  UISETP.NE.AND UP1, UPT, UR10, 0x1, UPT ;  /* 0x000000010a00788c */ /* 0x000fe2000bf25270 */
[----:B------:R-:W-:-:S02]  /*1680*/  UMOV UR6, UR7 ;  /* 0x0000000700067c82 */ /* 0x000fc40008000000 */
[----:B------:R-:W-:Y:S01]  /*1690*/  UMOV UR4, UR5 ;  /* 0x0000000500047c82 */ /* 0x000fe20008000000 */
[----:B------:R-:W-:Y:S02]  /*16a0*/  USHF.R.U32.HI UR6, URZ, UR9, UR6 ;  /* 0x00000009ff067299 */ /* 0x000fe40008011606 */
[----:B---3--:R-:W-:Y:S02]  /*16b0*/  USHF.R.U32.HI UR4, URZ, UR13, UR4 ;  /* 0x0000000dff047299 */ /* 0x008fe40008011604 */
[----:B------:R-:W-:Y:S02]  /*16c0*/  USEL UR5, UR25, UR6, !UP2 ;  /* 0x0000000619057287 */ /* 0x000fe4000d000000 */
[----:B------:R-:W-:-:S04]  /*16d0*/  USEL UR4, UR27, UR4, !UP1 ;  /* 0x000000041b047287 */ /* 0x000fc8000c800000 */
[----:B------:R-:W-:Y:S02]  /*16e0*/  UIADD3 UR6, UPT, UPT, UR5, -UR4, URZ ;  /* 0x8000000405067290 */ /* 0x000fe4000fffe0ff */
[----:B------:R-:W-:Y:S02]  /*16f0*/  UIADD3 UR4, UPT, UPT, -UR5, UR4, URZ ;  /* 0x0000000405047290 */ /* 0x000fe4000fffe1ff */
[----:B------:R-:W-:Y:S02]  /*1700*/  UIMAD UR27, UR6, UR10, UR27 ;  /* 0x0000000a061b72a4 */ /* 0x000fe4000f8e021b */
[----:B------:R-:W-:-:S12]  /*1710*/  UIMAD UR25, UR4, UR12, UR25 ;  /* 0x0000000c041972a4 */ /* 0x000fd8000f8e0219 */
.L_x_19:
[----:B------:R-:W-:Y:S05]  /*1720*/  BRA.U !UP5, `(.L_x_20) ;  /* 0x000000010d0c7547 */ /* 0x000fea000b800000 */
[----:B------:R-:W-:Y:S01]  /*1730*/  UCGABAR_WAIT ;  /* 0x0000000000007dc7 */ /* 0x000fe20008000000 */
[----:B------:R-:W-:Y:S01]  /*1740*/  CCTL.IVALL ;  /* 0x00000000ff00798f */ /* 0x000fe20002000000 */
[----:B------:R-:W-:Y:S05]  /*1750*/  BRA `(.L_x_21) ;  /* 0x0000000000047947 */ /* 0x000fea0003800000 */
.L_x_20:
[----:B------:R-:W-:Y:S06]  /*1760*/  BAR.SYNC.DEFER_BLOCKING 0x0 ;  /* 0x0000000000007b1d */ /* 0x000fec0000010000 */
.L_x_21:
[----:B------:R-:W-:Y:S05]  /*1770*/  BRA.U UP0, `(.L_x_22) ;  /* 0x0000001500d87547 */ /* 0x000fea000b800000 */
[----:B------:R-:W1:Y:S01]  /*1780*/  LDCU UR6, c[0x0][0x38c] ;  /* 0x00007180ff0677ac */ /* 0x000e620008000800 */
[----:B------:R-:W-:Y:S01]  /*1790*/  PLOP3.LUT P2, PT, PT, PT, UP3, 0x80, 0x8 ;  /* 0x000000000008781c */ /* 0x000fe20003f4f038 */
[----:B------:R-:W-:Y:S01]  /*17a0*/  IMAD.MOV.U32 R12, RZ, RZ, 0x1 ;  /* 0x00000001ff0c7424 */ /* 0x000fe200078e00ff */
[----:B------:R-:W-:Y:S01]  /*17b0*/  ISETP.EQ.OR P3, PT, R0, RZ, P4 ;  /* 0x000000ff0000720c */ /* 0x000fe20002762670 */
[----:B------:R-:W-:Y:S01]  /*17c0*/  UISETP.NE.AND UP1, UPT, UR22, URZ, UPT ;  /* 0x000000ff1600728c */ /* 0x000fe2000bf25270 */
[----:B------:R-:W-:Y:S02]  /*17d0*/  PLOP3.LUT P2, PT, P2, PT, PT, 0x8, 0x80 ;  /* 0x000000000080781c */ /* 0x000fe4000174e170 */
[----:B------:R-:W-:Y:S01]  /*17e0*/  CS2R R10, SRZ ;  /* 0x00000000000a7805 */ /* 0x000fe2000001ff00 */
[----:B------:R-:W-:Y:S01]  /*17f0*/  IMAD.MOV.U32 R9, RZ, RZ, RZ ;  /* 0x000000ffff097224 */ /* 0x000fe200078e00ff */
[----:B------:R-:W2:Y:S01]  /*1800*/  LDCU UR61, c[0x0][0x370] ;  /* 0x00006e00ff3d77ac */ /* 0x000ea20008000800 */
[----:B------:R-:W-:Y:S01]  /*1810*/  IMAD.MOV.U32 R8, RZ, RZ, 0x1 ;  /* 0x00000001ff087424 */ /* 0x000fe200078e00ff */
[----:B------:R-:W3:Y:S01]  /*1820*/  LDCU.64 UR46, c[0x0][0x348] ;  /* 0x00006900ff2e77ac */ /* 0x000ee20008000a00 */
[----:B------:R-:W-:-:S02]  /*1830*/  USHF.R.U32.HI UR65, URZ, 0x5, UR37 ;  /* 0x00000005ff417899 */ /* 0x000fc40008011625 */
[----:B-1----:R-:W-:Y:S02]  /*1840*/  UIADD3 UR5, UPT, UPT, UR6, 0x7f, URZ ;  /* 0x0000007f06057890 */ /* 0x002fe4000fffe0ff */
[----:B------:R-:W-:Y:S02]  /*1850*/  UIADD3 UR66, UPT, UPT, UR6, 0xfe, URZ ;  /* 0x000000fe06427890 */ /* 0x000fe4000fffe0ff */
[----:B------:R-:W-:Y:S01]  /*1860*/  USHF.R.S32.HI UR4, URZ, 0x1f, UR5 ;  /* 0x0000001fff047899 */ /* 0x000fe20008011405 */
[----:B------:R-:W1:Y:S03]  /*1870*/  LDCU UR55, c[0x0][0x374] ;  /* 0x00006e80ff3777ac */ /* 0x000e660008000800 */
[----:B------:R-:W-:Y:S02]  /*1880*/  ULEA.HI UR4, UR4, UR5, URZ, 0x7 ;  /* 0x0000000504047291 */ /* 0x000fe4000f8f38ff */
[----:B------:R-:W-:-:S02]  /*1890*/  USEL UR38, UR38, 0x2, UP1 ;  /* 0x0000000226267887 */ /* 0x000fc40008800000 */
[----:B------:R-:W-:Y:S02]  /*18a0*/  USHF.R.S32.HI UR63, URZ, 0x7, UR4 ;  /* 0x00000007ff3f7899 */ /* 0x000fe40008011404 */
[----:B------:R-:W-:Y:S02]  /*18b0*/  UIADD3 UR4, UPT, UPT, UR6, -0x1, URZ ;  /* 0xffffffff06047890 */ /* 0x000fe4000fffe0ff */
[----:B------:R-:W-:Y:S02]  /*18c0*/  UISETP.LT.U32.AND UP0, UPT, UR63, 0x3, UPT ;  /* 0x000000033f00788c */ /* 0x000fe4000bf01070 */
[----:B------:R-:W-:Y:S02]  /*18d0*/  UISETP.GE.U32.AND UP2, UPT, UR4, -0xff, UPT ;  /* 0xffffff010400788c */ /* 0x000fe4000bf46070 */
[----:B------:R-:W-:Y:S01]  /*18e0*/  USEL UR62, UR63, 0x3, UP0 ;  /* 0x000000033f3e7887 */ /* 0x000fe20008000000 */
[----:B------:R-:W-:-:S03]  /*18f0*/  UMOV UR23, URZ ;  /* 0x000000ff00177c82 */ /* 0x000fc60008000000 */
[----:B------:R-:W-:Y:S02]  /*1900*/  UIADD3 UR29, UPT, UPT, UR62, -0x1, URZ ;  /* 0xffffffff3e1d7890 */ /* 0x000fe4000fffe0ff */
[----:B------:R-:W-:-:S03]  /*1910*/  UIADD3 UR64, UPT, UPT, UR63, -UR62, URZ ;  /* 0x8000003e3f407290 */ /* 0x000fc6000fffe0ff */
[----:B------:R-:W-:-:S04]  /*1920*/  @UP2 UIADD3 UR29, UPT, UPT, UR62, URZ, URZ ;  /* 0x000000ff3e1d2290 */ /* 0x000fc8000fffe0ff */
[----:B-123--:R-:W-:-:S12]  /*1930*/  UIADD3 UR29, UPT, UPT, UR29, 0x1, URZ ;  /* 0x000000011d1d7890 */ /* 0x00efd8000fffe0ff */
.L_x_46:
[----:B------:R-:W-:Y:S01]  /*1940*/  UISETP.NE.AND UP0, UPT, UR54, URZ, UPT ;  /* 0x000000ff3600728c */ /* 0x000fe2000bf05270 */
[----:B------:R-:W1:Y:S08]  /*1950*/  S2UR UR54, SR_CgaCtaId ;  /* 0x00000000003679c3 */ /* 0x000e700000008800 */
[----:B---3--:R-:W-:Y:S05]  /*1960*/  BRA.U UP0, `(.L_x_23) ;  /* 0x0000000100347547 */ /* 0x008fea000b800000 */
[----:B------:R-:W2:Y:S01]  /*1970*/  S2R R0, SR_CgaCtaId ;  /* 0x0000000000007919 */ /* 0x000ea20000008800 */
[----:B------:R-:W-:-:S04]  /*1980*/  MOV R2, 0x400 ;  /* 0x0000040000027802 */ /* 0x000fc80000000f00 */
[----:B--2---:R-:W-:Y:S02]  /*1990*/  LEA R0, R0, R2, 0x18 ;  /* 0x0000000200007211 */ /* 0x004fe400078ec0ff */
[----:B------:R-:W-:-:S03]  /*19a0*/  SHF.L.U32 R2, R8, 0x1f, RZ ;  /* 0x0000001f08027819 */ /* 0x000fc600000006ff */
[----:B------:R-:W-:-:S04]  /*19b0*/  IMAD R0, R9, 0x8, R0 ;  /* 0x0000000809007824 */ /* 0x000fc800078e0200 */
[----:B------:R-:W2:Y:S02]  /*19c0*/  SYNCS.PHASECHK.TRANS64.TRYWAIT P0, [R0+URZ+0xe0], R2 ;  /* 0x0000e002000075a7 */ /* 0x000ea400080011ff */
[----:B--2---:R-:W-:Y:S05]  /*19d0*/  @!P0 BRA `(.L_x_24) ;  /* 0x00000068000c8947 */ /* 0x004fea0003800000 */
.L_x_125:
[----:B------:R-:W-:Y:S01]  /*19e0*/  VIADD R9, R9, 0x1 ;  /* 0x0000000109097836 */ /* 0x000fe20000000000 */
[----:B------:R2:W-:Y:S04]  /*19f0*/  SYNCS.ARRIVE.TRANS64.A1T0 RZ, [R0+URZ+0xd0], RZ ;  /* 0x0000d0ff00ff79a7 */ /* 0x0005e800081000ff */
[----:B------:R-:W-:-:S04]  /*1a00*/  ISETP.NE.AND P0, PT, R9, 0x2, PT ;  /* 0x000000020900780c */ /* 0x000fc80003f05270 */
[----:B------:R-:W-:Y:S02]  /*1a10*/  SEL R9, R9, RZ, P0 ;  /* 0x000000ff09097207 */ /* 0x000fe40000000000 */
[----:B--2---:R-:W-:-:S04]  /*1a20*/  SEL R0, RZ, 0x1, P0 ;  /* 0x00000001ff007807 */ /* 0x004fc80000000000 */
[----:B------:R-:W-:-:S07]  /*1a30*/  LOP3.LUT R8, R8, R0, RZ, 0x3c, !PT ;  /* 0x0000000008087212 */ /* 0x000fce00078e3cff */
.L_x_23:
[----:B------:R-:W-:Y:S01]  /*1a40*/  UMOV UR22, 0x400 ;  /* 0x0000040000167882 */ /* 0x000fe20000000000 */
[----:B------:R-:W-:Y:S01]  /*1a50*/  SHF.L.U32 R0, R12, 0x1f, RZ ;  /* 0x0000001f0c007819 */ /* 0x000fe200000006ff */
[----:B-1----:R-:W-:Y:S02]  /*1a60*/  ULEA UR22, UR54, UR22, 0x18 ;  /* 0x0000001636167291 */ /* 0x002fe4000f8ec0ff */
[----:B------:R-:W-:Y:S02]  /*1a70*/  UISETP.GE.U32.AND UP0, UPT, UR66, 0xff, UPT ;  /* 0x000000ff4200788c */ /* 0x000fe4000bf06070 */
[----:B------:R-:W-:Y:S02]  /*1a80*/  ULEA UR4, UR23, UR22, 0x3 ;  /* 0x0000001617047291 */ /* 0x000fe4000f8e18ff */
[----:B------:R-:W-:Y:S02]  /*1a90*/  USHF.L.U32 UR27, UR27, 0x6, URZ ;  /* 0x000000061b1b7899 */ /* 0x000fe400080006ff */
[----:B------:R-:W-:Y:S01]  /*1aa0*/  ULEA UR59, UR25, UR65, 0x6 ;  /* 0x00000041193b7291 */ /* 0x000fe2000f8e30ff */
[----:B------:R-:W-:-:S04]  /*1ab0*/  UMOV UR15, URZ ;  /* 0x000000ff000f7c82 */ /* 0x000fc80008000000 */
[----:B------:R1:W2:Y:S01]  /*1ac0*/  SYNCS.PHASECHK.TRANS64.TRYWAIT P1, [UR4+0x18], R0 ;  /* 0x00001800ff0075a7 */ /* 0x0002a20008021104 */
[----:B------:R-:W-:Y:S06]  /*1ad0*/  BRA.U !UP0, `(.L_x_25) ;  /* 0x00000005085c7547 */ /* 0x000fec000b800000 */
[----:B------:R-:W-:Y:S01]  /*1ae0*/  UMOV UR21, URZ ;  /* 0x000000ff00157c82 */ /* 0x000fe20008000000 */
[----:B------:R-:W-:-:S05]  /*1af0*/  UMOV UR14, UR23 ;  /* 0x00000017000e7c82 */ /* 0x000fca0008000000 */
.L_x_33:
[----:B------:R-:W-:Y:S01]  /*1b00*/  ULEA UR57, UR14, UR22, 0x3 ;  /* 0x000000160e397291 */ /* 0x000fe2000f8e18ff */
[----:B--2---:R-:W-:Y:S01]  /*1b10*/  @!P4 MOV R2, 0x10000 ;  /* 0x000100000002c802 */ /* 0x004fe20000000f00 */
[----:B--23--:R-:W-:Y:S10]  /*1b20*/  @P1 BRA `(.L_x_26) ;  /* 0x00000000000c1947 */ /* 0x00cff40003800000 */
[----:B------:R-:W-:-:S04]  /*1b30*/  SHF.L.U32 R3, R12, 0x1f, RZ ;  /* 0x0000001f0c037819 */ /* 0x000fc800000006ff */
[----:B------:R-:W2:Y:S02]  /*1b40*/  SYNCS.PHASECHK.TRANS64.TRYWAIT P0, [UR57+0x18], R3 ;  /* 0x00001803ff0075a7 */ /* 0x000ea40008001139 */
[----:B--2---:R-:W-:Y:S05]  /*1b50*/  @!P0 BRA `(.L_x_27) ;  /* 0x0000006400c08947 */ /* 0x004fea0003800000 */
.L_x_26:
[----:B------:R2:W-:Y:S01]  /*1b60*/  @!P4 SYNCS.ARRIVE.TRANS64 RZ, [UR57], R2 ;  /* 0x00000002ffffc9a7 */ /* 0x0005e20008000039 */
[----:B------:R-:W-:-:S04]  /*1b70*/  ULOP3.LUT UR4, UR38, 0x2, URZ, 0xfc, !UPT ;  /* 0x0000000226047892 */ /* 0x000fc8000f8efcff */
[----:B------:R-:W-:-:S09]  /*1b80*/  UISETP.NE.AND UP0, UPT, UR4, 0x2, UPT ;  /* 0x000000020400788c */ /* 0x000fd2000bf05270 */
[----:B------:R-:W-:Y:S05]  /*1b90*/  BRA.U UP0, `(.L_x_28) ;  /* 0x0000000100047547 */ /* 0x000fea000b800000 */
[----:B------:R-:W-:Y:S05]  /*1ba0*/  BPT.TRAP 0x1 ;  /* 0x000000040000795c */ /* 0x000fea0000300000 */
.L_x_28:
[----:B------:R-:W-:Y:S04]  /*1bb0*/  BSSY.RECONVERGENT B0, `(.L_x_29) ;  /* 0x0000003000007945 */ /* 0x000fe80003800200 */
[----:B------:R-:W-:Y:S05]  /*1bc0*/  @P3 BRA `(.L_x_30) ;  /* 0x0000000000043947 */ /* 0x000fea0003800000 */
[----:B------:R-:W-:Y:S05]  /*1bd0*/  BPT.TRAP 0x1 ;  /* 0x000000040000795c */ /* 0x000fea0000300000 */
.L_x_30:
[----:B------:R-:W-:Y:S05]  /*1be0*/  BSYNC.RECONVERGENT B0 ;  /* 0x0000000000007941 */ /* 0x000fea0003800200 */
.L_x_29:
[----:B------:R-:W-:Y:S01]  /*1bf0*/  UIADD3 UR4, UPT, UPT, UR14, 0x1, URZ ;  /* 0x000000010e047890 */ /* 0x000fe2000fffe0ff */
[----:B------:R-:W-:Y:S01]  /*1c00*/  BSSY.RECONVERGENT B0, `(.L_x_31) ;  /* 0x000003f000007945 */ /* 0x000fe20003800200 */
[----:B------:R-:W-:Y:S02]  /*1c10*/  ELECT P0, URZ, PT ;  /* 0x0000000000ff782f */ /* 0x000fe40003800000 */
[----:B------:R-:W-:-:S04]  /*1c20*/  UISETP.NE.AND UP0, UPT, UR4, 0x3, UPT ;  /* 0x000000030400788c */ /* 0x000fc8000bf05270 */
[----:B------:R-:W-:Y:S02]  /*1c30*/  USEL UR5, URZ, 0x1, UP0 ;  /* 0x00000001ff057887 */ /* 0x000fe40008000000 */
[----:B------:R-:W-:-:S04]  /*1c40*/  USEL UR23, UR4, URZ, UP0 ;  /* 0x000000ff04177287 */ /* 0x000fc80008000000 */
[----:B------:R-:W-:Y:S01]  /*1c50*/  ULEA UR4, UR23, UR22, 0x3 ;  /* 0x0000001617047291 */ /* 0x000fe2000f8e18ff */
[----:B------:R-:W-:-:S04]  /*1c60*/  LOP3.LUT R12, R12, UR5, RZ, 0x3c, !PT ;  /* 0x000000050c0c7c12 */ /* 0x000fc8000f8e3cff */
[----:B-1----:R-:W-:-:S04]  /*1c70*/  SHF.L.U32 R0, R12, 0x1f, RZ ;  /* 0x0000001f0c007819 */ /* 0x002fc800000006ff */
[----:B------:R1:W3:Y:S01]  /*1c80*/  SYNCS.PHASECHK.TRANS64.TRYWAIT P1, [UR4+0x18], R0 ;  /* 0x00001800ff0075a7 */ /* 0x0002e20008021104 */
[----:B------:R-:W-:Y:S05]  /*1c90*/  @!P0 BRA `(.L_x_32) ;  /* 0x0000000000d48947 */ /* 0x000fea0003800000 */
[----:B------:R-:W-:Y:S02]  /*1ca0*/  USHF.L.U32 UR13, UR14, 0xf, URZ ;  /* 0x0000000f0e0d7899 */ /* 0x000fe400080006ff */
[----:B------:R-:W-:Y:S02]  /*1cb0*/  UIADD3 UR4, UP1, UPT, UR46, 0x80, URZ ;  /* 0x000000802e047890 */ /* 0x000fe4000ff3e0ff */
[----:B------:R-:W-:Y:S02]  /*1cc0*/  ULEA UR32, UR37, UR13, 0x2 ;  /* 0x0000000d25207291 */ /* 0x000fe4000f8e10ff */
[----:B------:R-:W-:Y:S02]  /*1cd0*/  USHF.L.U32 UR58, UR21, 0x7, URZ ;  /* 0x00000007153a7899 */ /* 0x000fe400080006ff */
[----:B------:R-:W-:Y:S02]  /*1ce0*/  UIADD3 UR32, UPT, UPT, UR22, UR32, URZ ;  /* 0x0000002016207290 */ /* 0x000fe4000fffe0ff */
[----:B------:R-:W-:-:S02]  /*1cf0*/  UIADD3 UR6, UP0, UPT, UR46, 0x180, URZ ;  /* 0x000001802e067890 */ /* 0x000fc4000ff1e0ff */
[----:B------:R-:W-:Y:S02]  /*1d00*/  UIADD3.X UR5, UPT, UPT, URZ, UR47, URZ, UP1, !UPT ;  /* 0x0000002fff057290 */ /* 0x000fe40008ffe4ff */
[----:B------:R-:W-:Y:S02]  /*1d10*/  UIADD3 UR13, UPT, UPT, UR22, UR13, URZ ;  /* 0x0000000d160d7290 */ /* 0x000fe4000fffe0ff */
[----:B------:R-:W-:Y:S02]  /*1d20*/  UIADD3 UR56, UPT, UPT, UR32, 0x6800, URZ ;  /* 0x0000680020387890 */ /* 0x000fe4000fffe0ff */
[----:B------:R-:W-:Y:S02]  /*1d30*/  UIADD3 UR50, UPT, UPT, UR58, 0x20, URZ ;  /* 0x000000203a327890 */ /* 0x000fe4000fffe0ff */
[----:B------:R-:W-:Y:S02]  /*1d40*/  UIADD3 UR48, UPT, UPT, UR32, 0x8800, URZ ;  /* 0x0000880020307890 */ /* 0x000fe4000fffe0ff */
[----:B------:R-:W-:-:S02]  /*1d50*/  UIADD3 UR42, UPT, UPT, UR58, 0x40, URZ ;  /* 0x000000403a2a7890 */ /* 0x000fc4000fffe0ff */
[----:B------:R-:W-:Y:S02]  /*1d60*/  UIADD3 UR40, UPT, UPT, UR32, 0xa800, URZ ;  /* 0x0000a80020287890 */ /* 0x000fe4000fffe0ff */
[----:B------:R-:W-:Y:S02]  /*1d70*/  UIADD3 UR34, UPT, UPT, UR58, 0x60, URZ ;  /* 0x000000603a227890 */ /* 0x000fe4000fffe0ff */
[----:B------:R-:W-:Y:S02]  /*1d80*/  UIADD3 UR32, UPT, UPT, UR32, 0xc800, URZ ;  /* 0x0000c80020207890 */ /* 0x000fe4000fffe0ff */
[----:B------:R-:W-:Y:S02]  /*1d90*/  UIADD3.X UR7, UPT, UPT, URZ, UR47, URZ, UP0, !UPT ;  /* 0x0000002fff077290 */ /* 0x000fe400087fe4ff */
[----:B------:R-:W-:Y:S02]  /*1da0*/  UIADD3 UR24, UPT, UPT, UR13, 0x1e800, URZ ;  /* 0x0001e8000d187890 */ /* 0x000fe4000fffe0ff */
[----:B------:R-:W-:Y:S01]  /*1db0*/  UIADD3 UR8, UPT, UPT, UR13, 0x20800, URZ ;  /* 0x000208000d087890 */ /* 0x000fe2000fffe0ff */
[----:B------:R-:W-:Y:S01]  /*1dc0*/  UMOV UR15, 0xff0000 ;  /* 0x00ff0000000f7882 */ /* 0x000fe20000000000 */
[----:B------:R-:W-:Y:S01]  /*1dd0*/  UMOV UR30, 0x0 ;  /* 0x00000000001e7882 */ /* 0x000fe20000000000 */
[----:B------:R-:W-:Y:S01]  /*1de0*/  UMOV UR31, 0x10000000 ;  /* 0x10000000001f7882 */ /* 0x000fe20000000000 */
[----:B------:R-:W-:Y:S01]  /*1df0*/  UMOV UR49, UR57 ;  /* 0x0000003900317c82 */ /* 0x000fe20008000000 */
[----:B------:R-:W-:Y:S01]  /*1e00*/  UMOV UR51, UR59 ;  /* 0x0000003b00337c82 */ /* 0x000fe20008000000 */
[----:B------:R-:W-:Y:S01]  /*1e10*/  UMOV UR52, UR60 ;  /* 0x0000003c00347c82 */ /* 0x000fe20008000000 */
[----:B------:R-:W-:Y:S01]  /*1e20*/  UMOV UR41, UR57 ;  /* 0x0000003900297c82 */ /* 0x000fe20008000000 */
[----:B------:R-:W-:Y:S01]  /*1e30*/  UMOV UR43, UR59 ;  /* 0x0000003b002b7c82 */ /* 0x000fe20008000000 */
[----:B------:R-:W-:Y:S01]  /*1e40*/  UMOV UR44, UR60 ;  /* 0x0000003c002c7c82 */ /* 0x000fe20008000000 */
[----:B------:R-:W-:Y:S01]  /*1e50*/  UTMALDG.3D.MULTICAST [UR56], [UR4], UR15, desc[UR30] ;  /* 0x00001e38040073b4 */ /* 0x000fe2000801180f */
[----:B------:R-:W-:Y:S01]  /*1e60*/  UMOV UR33, UR57 ;  /* 0x0000003900217c82 */ /* 0x000fe20008000000 */
        /* <DEDUP_REMOVED lines=10> */
[----:B------:R-:W-:Y:S01]  /*1f10*/  UIADD3 UR16, UPT, UPT, UR13, 0x22800, URZ ;  /* 0x000228000d107890 */ /* 0x000fe2000fffe0ff */
[----:B------:R-:W-:Y:S01]  /*1f20*/  UMOV UR17, UR57 ;  /* 0x0000003900117c82 */ /* 0x000fe20008000000 */
[----:B------:R-:W-:Y:S01]  /*1f30*/  UMOV UR19, UR27 ;  /* 0x0000001b00137c82 */ /* 0x000fe20008000000 */
[----:B------:R-:W-:Y:S01]  /*1f40*/  UTMALDG.3D.MULTICAST [UR40], [UR4], UR15, desc[UR30] ;  /* 0x00001e28040073b4 */ /* 0x000fe2000801180f */
[----:B------:R-:W-:Y:S01]  /*1f50*/  UMOV UR20, UR60 ;  /* 0x0000003c00147c82 */ /* 0x000fe20008000000 */
[----:B------:R-:W-:Y:S01]  /*1f60*/  UMOV UR18, UR42 ;  /* 0x0000002a00127c82 */ /* 0x000fe20008000000 */
[----:B------:R-:W-:Y:S01]  /*1f70*/  UTMALDG.3D.MULTICAST [UR32], [UR4], UR15, desc[UR30] ;  /* 0x00001e20040073b4 */ /* 0x000fe2000801180f */
[----:B------:R-:W-:Y:S01]  /*1f80*/  UTMALDG.3D [UR24], [UR6], desc[UR30] ;  /* 0x00001e18060075b4 */ /* 0x000fe20008011000 */
[----:B------:R4:W-:Y:S01]  /*1f90*/  UTMALDG.3D [UR8], [UR6], desc[UR30] ;  /* 0x00001e08060075b4 */ /* 0x0009e20008011000 */
[----:B------:R1:W-:Y:S01]  /*1fa0*/  UTMALDG.3D [UR16], [UR6], desc[UR30] ;  /* 0x00001e10060075b4 */ /* 0x0003e20008011000 */
[----:B----4-:R-:W-:Y:S01]  /*1fb0*/  UIADD3 UR8, UPT, UPT, UR13, 0x24800, URZ ;  /* 0x000248000d087890 */ /* 0x010fe2000fffe0ff */
[----:B------:R-:W-:-:S08]  /*1fc0*/  UMOV UR10, UR34 ;  /* 0x00000022000a7c82 */ /* 0x000fd00008000000 */
[----:B------:R1:W-:Y:S02]  /*1fd0*/  UTMALDG.3D [UR8], [UR6], desc[UR30] ;  /* 0x00001e08060075b4 */ /* 0x0003e40008011000 */
[----:B-1----:R-:W-:Y:S01]  /*1fe0*/  NOP ;  /* 0x0000000000007918 */ /* 0x002fe20000000000 */
.L_x_32:
[----:B------:R-:W-:Y:S05]  /*1ff0*/  BSYNC.RECONVERGENT B0 ;  /* 0x0000000000007941 */ /* 0x000fea0003800200 */
.L_x_31:
[----:B------:R-:W-:Y:S01]  /*2000*/  UIADD3 UR21, UPT, UPT, UR21, 0x1, URZ ;  /* 0x0000000115157890 */ /* 0x000fe2000fffe0ff */
[----:B------:R-:W-:Y:S01]  /*2010*/  UMOV UR14, UR23 ;  /* 0x00000017000e7c82 */ /* 0x000fe20008000000 */
[----:B------:R-:W-:Y:S02]  /*2020*/  UMOV UR15, UR29 ;  /* 0x0000001d000f7c82 */ /* 0x000fe40008000000 */
[----:B------:R-:W-:-:S09]  /*2030*/  UISETP.NE.AND UP0, UPT, UR21, UR29, UPT ;  /* 0x0000001d1500728c */ /* 0x000fd2000bf05270 */
[----:B------:R-:W-:Y:S05]  /*2040*/  BRA.U UP0, `(.L_x_33) ;  /* 0xfffffff900ac7547 */ /* 0x000fea000b83ffff */
.L_x_25:
[----:B------:R-:W-:Y:S01]  /*2050*/  ULEA UR4, UR23, UR22, 0x3 ;  /* 0x0000001617047291 */ /* 0x000fe2000f8e18ff */
[----:B-1----:R-:W-:Y:S01]  /*2060*/  SHF.L.U32 R0, R12, 0x1f, RZ ;  /* 0x0000001f0c007819 */ /* 0x002fe200000006ff */
[----:B------:R-:W-:Y:S01]  /*2070*/  @!P2 SYNCS.ARRIVE.TRANS64.A1T0 RZ, [UR22+0x68], RZ ;  /* 0x000068ffffffa9a7 */ /* 0x000fe20008100016 */
[----:B------:R-:W-:-:S06]  /*2080*/  UISETP.GT.AND UP0, UPT, UR63, UR62, UPT ;  /* 0x0000003e3f00728c */ /* 0x000fcc000bf04270 */
[----:B--23--:R1:W2:Y:S03]  /*2090*/  SYNCS.PHASECHK.TRANS64.TRYWAIT P1, [UR4+0x18], R0 ;  /* 0x00001800ff0075a7 */ /* 0x00c2a60008021104 */
[----:B------:R-:W-:Y:S05]  /*20a0*/  BRA.U !UP0, `(.L_x_34) ;  /* 0x0000000508587547 */ /* 0x000fea000b800000 */
[----:B------:R-:W-:Y:S01]  /*20b0*/  UIADD3 UR21, UPT, UPT, UR64, UR15, URZ ;  /* 0x0000000f40157290 */ /* 0x000fe2000fffe0ff */
[----:B------:R-:W-:-:S11]  /*20c0*/  UMOV UR14, UR23 ;  /* 0x00000017000e7c82 */ /* 0x000fd60008000000 */
.L_x_42:
[----:B------:R-:W-:Y:S01]  /*20d0*/  ULEA UR57, UR14, UR22, 0x3 ;  /* 0x000000160e397291 */ /* 0x000fe2000f8e18ff */
[----:B--2---:R-:W-:Y:S01]  /*20e0*/  @!P4 MOV R2, 0x10000 ;  /* 0x000100000002c802 */ /* 0x004fe20000000f00 */
[----:B--23--:R-:W-:Y:S10]  /*20f0*/  @P1 BRA `(.L_x_35) ;  /* 0x00000000000c1947 */ /* 0x00cff40003800000 */
[----:B------:R-:W-:-:S04]  /*2100*/  SHF.L.U32 R3, R12, 0x1f, RZ ;  /* 0x0000001f0c037819 */ /* 0x000fc800000006ff */
[----:B------:R-:W2:Y:S02]  /*2110*/  SYNCS.PHASECHK.TRANS64.TRYWAIT P0, [UR57+0x18], R3 ;  /* 0x00001803ff0075a7 */ /* 0x000ea40008001139 */
[----:B--2---:R-:W-:Y:S05]  /*2120*/  @!P0 BRA `(.L_x_36) ;  /* 0x0000006000648947 */ /* 0x004fea0003800000 */
.L_x_35:
[----:B------:R2:W-:Y:S01]  /*2130*/  @!P4 SYNCS.ARRIVE.TRANS64 RZ, [UR57], R2 ;  /* 0x00000002ffffc9a7 */ /* 0x0005e20008000039 */
[----:B------:R-:W-:-:S04]  /*2140*/  ULOP3.LUT UR4, UR38, 0x2, URZ, 0xfc, !UPT ;  /* 0x0000000226047892 */ /* 0x000fc8000f8efcff */
[----:B------:R-:W-:-:S09]  /*2150*/  UISETP.NE.AND UP0, UPT, UR4, 0x2, UPT ;  /* 0x000000020400788c */ /* 0x000fd2000bf05270 */
[----:B------:R-:W-:Y:S05]  /*2160*/  BRA.U UP0, `(.L_x_37) ;  /* 0x0000000100047547 */ /* 0x000fea000b800000 */
[----:B------:R-:W-:Y:S05]  /*2170*/  BPT.TRAP 0x1 ;  /* 0x000000040000795c */ /* 0x000fea0000300000 */
.L_x_37:
[----:B------:R-:W-:Y:S04]  /*2180*/  BSSY.RECONVERGENT B0, `(.L_x_38) ;  /* 0x0000003000007945 */ /* 0x000fe80003800200 */
[----:B------:R-:W-:Y:S05]  /*2190*/  @P3 BRA `(.L_x_39) ;  /* 0x0000000000043947 */ /* 0x000fea0003800000 */
[----:B------:R-:W-:Y:S05]  /*21a0*/  BPT.TRAP 0x1 ;  /* 0x000000040000795c */ /* 0x000fea0000300000 */
.L_x_39:
[----:B------:R-:W-:Y:S05]  /*21b0*/  BSYNC.RECONVERGENT B0 ;  /* 0x0000000000007941 */ /* 0x000fea0003800200 */
.L_x_38:
        /* <DEDUP_REMOVED lines=55> */
[----:B------:R4:W-:Y:S01]  /*2530*/  UTMALDG.3D.MULTICAST [UR32], [UR4], UR16, desc[UR30] ;  /* 0x00001e20040073b4 */ /* 0x0009e20008011810 */
[----:B------:R-:W-:Y:S01]  /*2540*/  UTMALDG.3D [UR24], [UR6], desc[UR30] ;  /* 0x00001e18060075b4 */ /* 0x000fe20008011000 */
[----:B------:R2:W-:Y:S01]  /*2550*/  UTMALDG.3D [UR8], [UR6], desc[UR30] ;  /* 0x00001e08060075b4 */ /* 0x0005e20008011000 */
[----:B----4-:R-:W-:-:S09]  /*2560*/  UIADD3 UR16, UPT, UPT, UR13, 0x22800, URZ ;  /* 0x000228000d107890 */ /* 0x010fd2000fffe0ff */
[----:B------:R4:W-:Y:S01]  /*2570*/  UTMALDG.3D [UR16], [UR6], desc[UR30] ;  /* 0x00001e10060075b4 */ /* 0x0009e20008011000 */
[----:B--2---:R-:W-:Y:S01]  /*2580*/  UIADD3 UR8, UPT, UPT, UR13, 0x24800, URZ ;  /* 0x000248000d087890 */ /* 0x004fe2000fffe0ff */
[----:B------:R-:W-:-:S08]  /*2590*/  UMOV UR10, UR34 ;  /* 0x00000022000a7c82 */ /* 0x000fd00008000000 */
[----:B------:R4:W-:Y:S02]  /*25a0*/  UTMALDG.3D [UR8], [UR6], desc[UR30] ;  /* 0x00001e08060075b4 */ /* 0x0009e40008011000 */
[----:B----4-:R-:W-:Y:S01]  /*25b0*/  NOP ;  /* 0x0000000000007918 */ /* 0x010fe20000000000 */
.L_x_41:
[----:B------:R-:W-:Y:S05]  /*25c0*/  BSYNC.RECONVERGENT B0 ;  /* 0x0000000000007941 */ /* 0x000fea0003800200 */
.L_x_40:
[----:B------:R-:W-:Y:S01]  /*25d0*/  UIADD3 UR15, UPT, UPT, UR15, 0x1, URZ ;  /* 0x000000010f0f7890 */ /* 0x000fe2000fffe0ff */
[----:B------:R-:W-:-:S03]  /*25e0*/  UMOV UR14, UR23 ;  /* 0x00000017000e7c82 */ /* 0x000fc60008000000 */
[----:B------:R-:W-:-:S09]  /*25f0*/  UISETP.NE.AND UP0, UPT, UR15, UR21, UPT ;  /* 0x000000150f00728c */ /* 0x000fd2000bf05270 */
[----:B------:R-:W-:Y:S05]  /*2600*/  BRA.U UP0, `(.L_x_42) ;  /* 0xfffffff900b07547 */ /* 0x000fea000b83ffff */
.L_x_34:
[C---:B------:R-:W-:Y:S01]  /*2610*/  LEA R3, R11.reuse, UR22, 0x3 ;  /* 0x000000160b037c11 */ /* 0x040fe2000f8e18ff */
[----:B------:R-:W-:Y:S01]  /*2620*/  NOP ;  /* 0x0000000000007918 */ /* 0x000fe20000000000 */
[----:B-1----:R-:W-:Y:S02]  /*2630*/  SHF.L.U32 R0, R10, 0x1f, RZ ;  /* 0x0000001f0a007819 */ /* 0x002fe400000006ff */
[----:B------:R-:W-:Y:S02]  /*2640*/  LEA R4, R11, UR22, 0x4 ;  /* 0x000000160b047c11 */ /* 0x000fe4000f8e20ff */
[----:B------:R-:W1:Y:S02]  /*2650*/  SYNCS.PHASECHK.TRANS64.TRYWAIT P0, [R3+URZ+0x70], R0 ;  /* 0x00007000030075a7 */ /* 0x000e6400080011ff */
[----:B-1----:R-:W-:Y:S05]  /*2660*/  @!P0 BRA `(.L_x_43) ;  /* 0x0000005c002c8947 */ /* 0x002fea0003800000 */
.L_x_128:
[----:B------:R-:W4:Y:S01]  /*2670*/  LDS.128 R4, [R4+0x100] ;  /* 0x0001000004047984 */ /* 0x000f220000000c00 */
[----:B------:R-:W-:Y:S01]  /*2680*/  UISETP.GE.AND UP0, UPT, UR39, 0x1, UPT ;  /* 0x000000012700788c */ /* 0x000fe2000bf06270 */
[----:B------:R-:W-:Y:S01]  /*2690*/  @!PT LDS RZ, [RZ] ;  /* 0x00000000fffff984 */ /* 0x000fe20000000800 */
[----:B------:R-:W-:Y:S01]  /*26a0*/  @!PT LDS RZ, [RZ] ;  /* 0x00000000fffff984 */ /* 0x000fe20000000800 */
[----:B------:R-:W-:Y:S01]  /*26b0*/  @!PT LDS RZ, [RZ] ;  /* 0x00000000fffff984 */ /* 0x000fe20000000800 */
[----:B------:R-:W-:Y:S01]  /*26c0*/  @!PT LDS RZ, [RZ] ;  /* 0x00000000fffff984 */ /* 0x000fe20000000800 */
[----:B------:R1:W-:Y:S06]  /*26d0*/  MEMBAR.ALL.CTA ;  /* 0x0000000000007992 */ /* 0x0003ec0000008000 */
[----:B-1----:R-:W1:Y:S01]  /*26e0*/  FENCE.VIEW.ASYNC.S ;  /* 0x00000000000073c6 */ /* 0x002e620000000000 */
[----:B----4-:R-:W-:-:S13]  /*26f0*/  LOP3.LUT P0, RZ, R6, 0x1, RZ, 0xc0, !PT ;  /* 0x0000000106ff7812 */ /* 0x010fda000780c0ff */
[----:B-1----:R-:W-:Y:S01]  /*2700*/  VOTEU.ANY UP1, P0 ;  /* 0x0000000000ff7886 */ /* 0x002fe20000020100 */
[----:B------:R-:W-:-:S13]  /*2710*/  PLOP3.LUT P0, PT, PT, PT, UP1, 0x80, 0x8 ;  /* 0x000000000008781c */ /* 0x000fda0003f0f018 */
[----:B------:R-:W-:Y:S02]  /*2720*/  @P0 LOP3.LUT R0, R5, 0xffff, RZ, 0xc0, !PT ;  /* 0x0000ffff05000812 */ /* 0x000fe400078ec0ff */
[----:B--2---:R-:W-:Y:S02]  /*2730*/  @P0 MOV R2, R4 ;  /* 0x0000000400020202 */ /* 0x004fe40000000f00 */
[----:B------:R-:W-:Y:S01]  /*2740*/  @P0 R2UR UR5, R0 ;  /* 0x00000000000502ca */ /* 0x000fe200000e0000 */
[----:B------:R-:W-:Y:S01]  /*2750*/  VIADD R0, R3, 0x80 ;  /* 0x0000008003007836 */ /* 0x000fe20000000000 */
[----:B------:R-:W-:Y:S02]  /*2760*/  @P0 SHF.R.U32.HI R4, RZ, 0x10, R5 ;  /* 0x00000010ff040819 */ /* 0x000fe40000011605 */
[----:B------:R-:W-:Y:S02]  /*2770*/  @P0 R2UR UR6, R2 ;  /* 0x00000000020602ca */ /* 0x000fe400000e0000 */
[----:B------:R-:W-:-:S02]  /*2780*/  PRMT R0, RZ, 0x654, R0 ;  /* 0x00000654ff007816 */ /* 0x000fc40000000000 */
[----:B------:R-:W-:Y:S02]  /*2790*/  @P0 R2UR UR4, R4 ;  /* 0x00000000040402ca */ /* 0x000fe400000e0000 */
[----:B------:R1:W-:Y:S03]  /*27a0*/  SYNCS.ARRIVE.TRANS64.RED.A1T0 RZ, [R0+URZ], RZ ;  /* 0x000000ff00ff79a7 */ /* 0x0003e600081004ff */
[----:B------:R-:W-:-:S04]  /*27b0*/  @UP1 UMOV UR45, UR5 ;  /* 0x00000005002d1c82 */ /* 0x000fc80008000000 */
[----:B------:R-:W-:-:S04]  /*27c0*/  @UP1 UMOV UR53, UR6 ;  /* 0x0000000600351c82 */ /* 0x000fc80008000000 */
[----:B------:R-:W-:Y:S01]  /*27d0*/  @UP1 UMOV UR60, UR4 ;  /* 0x00000004003c1c82 */ /* 0x000fe20008000000 */
[----:B------:R-:W-:Y:S05]  /*27e0*/  BRA.U !UP0, `(.L_x_44) ;  /* 0x0000000108d47547 */ /* 0x000fea000b800000 */
[----:B------:R-:W2:Y:S01]  /*27f0*/  LDCU.128 UR12, c[0x0][0xb10] ;  /* 0x00016200ff0c77ac */ /* 0x000ea20008000c00 */
[----:B------:R-:W4:Y:S01]  /*2800*/  LDCU UR21, c[0x0][0xb20] ;  /* 0x00016400ff1577ac */ /* 0x000f220008000800 */
[----:B------:R-:W3:Y:S01]  /*2810*/  LDCU UR20, c[0x0][0xb0c] ;  /* 0x00016180ff1477ac */ /* 0x000ee20008000800 */
[----:B------:R-:W1:Y:S01]  /*2820*/  LDCU.64 UR8, c[0x0][0xb28] ;  /* 0x00016500ff0877ac */ /* 0x000e620008000a00 */
[----:B------:R-:W-:Y:S02]  /*2830*/  UISETP.NE.AND UP3, UPT, UR39, 0x1, UPT ;  /* 0x000000012700788c */ /* 0x000fe4000bf65270 */
[----:B--2---:R-:W-:Y:S02]  /*2840*/  UIMAD.WIDE.U32 UR6, UR55, UR15, URZ ;  /* 0x0000000f370672a5 */ /* 0x004fe4000f8e00ff */
[----:B------:R-:W-:Y:S02]  /*2850*/  UIMAD.WIDE.U32 UR4, UR61, UR12, URZ ;  /* 0x0000000c3d0472a5 */ /* 0x000fe4000f8e00ff */
[----:B------:R-:W-:-:S02]  /*2860*/  UISETP.NE.AND UP0, UPT, UR14, 0x1, UPT ;  /* 0x000000010e00788c */ /* 0x000fc4000bf05270 */
[----:B------:R-:W-:Y:S01]  /*2870*/  UIMAD.WIDE.U32 UR18, UR45, UR15, URZ ;  /* 0x0000000f2d1272a5 */ /* 0x000fe2000f8e00ff */
[----:B------:R-:W-:Y:S02]  /*2880*/  UMOV UR6, UR7 ;  /* 0x0000000700067c82 */ /* 0x000fe40008000000 */
[----:B------:R-:W-:Y:S01]  /*2890*/  UMOV UR4, UR5 ;  /* 0x0000000500047c82 */ /* 0x000fe20008000000 */
[----:B----4-:R-:W-:Y:S02]  /*28a0*/  USHF.R.U32.HI UR6, URZ, UR21, UR6 ;  /* 0x00000015ff067299 */ /* 0x010fe40008011606 */
[----:B---3--:R-:W-:Y:S02]  /*28b0*/  UISETP.NE.AND UP2, UPT, UR20, 0x1, UPT ;  /* 0x000000011400788c */ /* 0x008fe4000bf45270 */
[----:B------:R-:W-:Y:S02]  /*28c0*/  USHF.R.U32.HI UR4, URZ, UR13, UR4 ;  /* 0x0000000dff047299 */ /* 0x000fe40008011604 */
[----:B------:R-:W-:-:S02]  /*28d0*/  USEL UR5, UR55, UR6, !UP0 ;  /* 0x0000000637057287 */ /* 0x000fc4000c000000 */
[----:B------:R-:W-:Y:S02]  /*28e0*/  USEL UR6, UR61, UR4, !UP2 ;  /* 0x000000043d067287 */ /* 0x000fe4000d000000 */
[----:B-1----:R-:W-:Y:S01]  /*28f0*/  UIMAD.WIDE.U32 UR10, UR5, UR8, URZ ;  /* 0x00000008050a72a5 */ /* 0x002fe2000f8e00ff */
[----:B------:R-:W-:Y:S01]  /*2900*/  UMOV UR4, UR19 ;  /* 0x0000001300047c82 */ /* 0x000fe20008000000 */
[----:B------:R-:W-:Y:S02]  /*2910*/  UIMAD.WIDE.U32 UR16, UR53, UR12, URZ ;  /* 0x0000000c351072a5 */ /* 0x000fe4000f8e00ff */
[----:B------:R-:W-:-:S03]  /*2920*/  UIMAD.WIDE.U32 UR18, UR6, UR8, URZ ;  /* 0x00000008061272a5 */ /* 0x000fc6000f8e00ff */
[----:B------:R-:W-:Y:S01]  /*2930*/  UMOV UR10, UR11 ;  /* 0x0000000b000a7c82 */ /* 0x000fe20008000000 */
[----:B------:R-:W-:Y:S02]  /*2940*/  USHF.R.U32.HI UR4, URZ, UR21, UR4 ;  /* 0x00000015ff047299 */ /* 0x000fe40008011604 */
[----:B------:R-:W-:Y:S01]  /*2950*/  @UP3 USHF.R.U32.HI UR5, URZ, UR9, UR10 ;  /* 0x00000009ff053299 */ /* 0x000fe2000801160a */
[----:B------:R-:W-:Y:S01]  /*2960*/  UMOV UR16, UR17 ;  /* 0x0000001100107c82 */ /* 0x000fe20008000000 */
[----:B------:R-:W-:Y:S01]  /*2970*/  UMOV UR18, UR19 ;  /* 0x0000001300127c82 */ /* 0x000fe20008000000 */
[----:B------:R-:W-:Y:S02]  /*2980*/  USHF.R.U32.HI UR13, URZ, UR13, UR16 ;  /* 0x0000000dff0d7299 */ /* 0x000fe40008011610 */
[----:B------:R-:W-:Y:S02]  /*2990*/  USEL UR4, UR45, UR4, !UP0 ;  /* 0x000000042d047287 */ /* 0x000fe4000c000000 */
[----:B------:R-:W-:-:S02]  /*29a0*/  @UP3 USHF.R.U32.HI UR6, URZ, UR9, UR18 ;  /* 0x00000009ff063299 */ /* 0x000fc40008011612 */
[----:B------:R-:W-:Y:S02]  /*29b0*/  UIMAD UR7, UR39, UR5, URZ ;  /* 0x00000005270772a4 */ /* 0x000fe4000f8e02ff */
[----:B------:R-:W-:Y:S02]  /*29c0*/  USEL UR5, UR53, UR13, !UP2 ;  /* 0x0000000d35057287 */ /* 0x000fe4000d000000 */
[----:B------:R-:W-:Y:S02]  /*29d0*/  UIMAD UR10, UR39, UR6, URZ ;  /* 0x00000006270a72a4 */ /* 0x000fe4000f8e02ff */
[----:B------:R-:W-:Y:S02]  /*29e0*/  UISETP.GE.AND UP0, UPT, UR4, UR7, UPT ;  /* 0x000000070400728c */ /* 0x000fe4000bf06270 */
[----:B------:R-:W-:Y:S02]  /*29f0*/  UIMAD.WIDE.U32 UR12, UR4, UR8, URZ ;  /* 0x00000008040c72a5 */ /* 0x000fe4000f8e00ff */
[----:B------:R-:W-:-:S02]  /*2a00*/  UISETP.GE.OR UP0, UPT, UR5, UR10, UP0 ;  /* 0x0000000a0500728c */ /* 0x000fc40008706670 */
        /* <DEDUP_REMOVED lines=19> */
.L_x_44:
[----:B------:R-:W2:Y:S02]  /*2b40*/  LDCU UR4, c[0x0][0xb30] ;  /* 0x00016600ff0477ac */ /* 0x000ea40008000800 */
[----:B--2---:R-:W-:-:S09]  /*2b50*/  UISETP.NE.AND UP0, UPT, UR4, 0x1, UPT ;  /* 0x000000010400788c */ /* 0x004fd2000bf05270 */
[----:B------:R-:W-:Y:S05]  /*2b60*/  BRA.U UP0, `(.L_x_45) ;  /* 0x0000000100447547 */ /* 0x000fea000b800000 */
[----:B------:R-:W2:Y:S01]  /*2b70*/  LDCU.128 UR8, c[0x0][0xb10] ;  /* 0x00016200ff0877ac */ /* 0x000ea20008000c00 */
[----:B------:R-:W4:Y:S01]  /*2b80*/  LDCU UR12, c[0x0][0xb0c] ;  /* 0x00016180ff0c77ac */ /* 0x000f220008000800 */
[----:B------:R-:W1:Y:S01]  /*2b90*/  LDCU UR13, c[0x0][0xb20] ;  /* 0x00016400ff0d77ac */ /* 0x000e620008000800 */
[----:B--2---:R-:W-:Y:S02]  /*2ba0*/  UIMAD.WIDE.U32 UR6, UR53, UR8, URZ ;  /* 0x00000008350672a5 */ /* 0x004fe4000f8e00ff */
[----:B------:R-:W-:Y:S02]  /*2bb0*/  UIMAD.WIDE.U32 UR4, UR45, UR11, URZ ;  /* 0x0000000b2d0472a5 */ /* 0x000fe4000f8e00ff */
[----:B----4-:R-:W-:Y:S02]  /*2bc0*/  UISETP.NE.AND UP2, UPT, UR12, 0x1, UPT ;  /* 0x000000010c00788c */ /* 0x010fe4000bf45270 */
[----:B------:R-:W-:Y:S01]  /*2bd0*/  UISETP.NE.AND UP0, UPT, UR10, 0x1, UPT ;  /* 0x000000010a00788c */ /* 0x000fe2000bf05270 */
[----:B------:R-:W-:-:S02]  /*2be0*/  UMOV UR6, UR7 ;  /* 0x0000000700067c82 */ /* 0x000fc40008000000 */
[----:B------:R-:W-:Y:S01]  /*2bf0*/  UMOV UR4, UR5 ;  /* 0x0000000500047c82 */ /* 0x000fe20008000000 */
[----:B------:R-:W-:Y:S02]  /*2c00*/  USHF.R.U32.HI UR6, URZ, UR9, UR6 ;  /* 0x00000009ff067299 */ /* 0x000fe40008011606 */
[----:B-1----:R-:W-:Y:S02]  /*2c10*/  USHF.R.U32.HI UR4, URZ, UR13, UR4 ;  /* 0x0000000dff047299 */ /* 0x002fe40008011604 */
[----:B------:R-:W-:Y:S02]  /*2c20*/  USEL UR5, UR53, UR6, !UP2 ;  /* 0x0000000635057287 */ /* 0x000fe4000d000000 */
[----:B------:R-:W-:-:S04]  /*2c30*/  USEL UR4, UR45, UR4, !UP0 ;  /* 0x000000042d047287 */ /* 0x000fc8000c000000 */
[----:B------:R-:W-:Y:S02]  /*2c40*/  UIADD3 UR6, UPT, UPT, UR5, -UR4, URZ ;  /* 0x8000000405067290 */ /* 0x000fe4000fffe0ff */
[----:B------:R-:W-:Y:S02]  /*2c50*/  UIADD3 UR4, UPT, UPT, -UR5, UR4, URZ ;  /* 0x0000000405047290 */ /* 0x000fe4000fffe1ff */
[----:B------:R-:W-:Y:S02]  /*2c60*/  UIMAD UR45, UR6, UR10, UR45 ;  /* 0x0000000a062d72a4 */ /* 0x000fe4000f8e022d */
[----:B------:R-:W-:-:S12]  /*2c70*/  UIMAD UR53, UR4, UR12, UR53 ;  /* 0x0000000c043572a4 */ /* 0x000fd8000f8e0235 */
.L_x_45:
[----:B------:R-:W-:Y:S01]  /*2c80*/  VIADD R11, R11, 0x1 ;  /* 0x000000010b0b7836 */ /* 0x000fe20000000000 */
[----:B------:R-:W-:Y:S02]  /*2c90*/  R2UR UR5, R56 ;  /* 0x00000000380572ca */ /* 0x000fe400000e0000 */
[----:B------:R-:W-:Y:S02]  /*2ca0*/  R2UR UR4, R55 ;  /* 0x00000000370472ca */ /* 0x000fe400000e0000 */
[C---:B------:R-:W-:Y:S02]  /*2cb0*/  ISETP.NE.AND P0, PT, R11.reuse, 0x2, PT ;  /* 0x000000020b00780c */ /* 0x040fe40003f05270 */
[----:B------:R-:W-:Y:S02]  /*2cc0*/  PLOP3.LUT P2, PT, PT, PT, PT, 0x80, 0x8 ;  /* 0x000000000008781c */ /* 0x000fe40003f4f070 */
[----:B-1----:R-:W-:Y:S02]  /*2cd0*/  SEL R0, RZ, 0x1, P0 ;  /* 0x00000001ff007807 */ /* 0x002fe40000000000 */
[----:B------:R-:W-:-:S02]  /*2ce0*/  SEL R11, R11, RZ, P0 ;  /* 0x000000ff0b0b7207 */ /* 0x000fc40000000000 */
[----:B------:R-:W-:Y:S01]  /*2cf0*/  LOP3.LUT R10, R10, R0, RZ, 0x3c, !PT ;  /* 0x000000000a0a7212 */ /* 0x000fe200078e3cff */
[----:B------:R-:W-:Y:S02]  /*2d00*/  UIADD3 UR25, UPT, UPT, UR53, UR5, URZ ;  /* 0x0000000535197290 */ /* 0x000fe4000fffe0ff */
[----:B------:R-:W-:Y:S01]  /*2d10*/  UIADD3 UR27, UPT, UPT, UR45, UR4, URZ ;  /* 0x000000042d1b7290 */ /* 0x000fe2000fffe0ff */
[----:B------:R-:W-:Y:S11]  /*2d20*/  BRA.U UP1, `(.L_x_46) ;  /* 0xffffffed01047547 */ /* 0x000ff6000b83ffff */
[----:B------:R-:W-:Y:S01]  /*2d30*/  UIADD3 UR22, UPT, UPT, UR22, 0x18, URZ ;  /* 0x0000001816167890 */ /* 0x000fe2000fffe0ff */
[----:B------:R-:W-:-:S03]  /*2d40*/  SHF.L.U32 R2, R12, 0x1f, RZ ;  /* 0x0000001f0c027819 */ /* 0x000fc600000006ff */
[----:B------:R-:W-:-:S09]  /*2d50*/  ULEA UR4, UR23, UR22, 0x3 ;  /* 0x0000001617047291 */ /* 0x000fd2000f8e18ff */
[----:B------:R-:W1:Y:S02]  /*2d60*/  SYNCS.PHASECHK.TRANS64.TRYWAIT P0, [UR4], R2 ;  /* 0x00000002ff0075a7 */ /* 0x000e640008001104 */
[----:B-1----:R-:W-:Y:S05]  /*2d70*/  @!P0 BRA `(.L_x_47) ;  /* 0x00000054007c8947 */ /* 0x002fea0003800000 */
.L_x_130:
[----:B------:R-:W-:-:S04]  /*2d80*/  UIADD3 UR4, UPT, UPT, UR23, 0x1, URZ ;  /* 0x0000000117047890 */ /* 0x000fc8000fffe0ff */
[----:B------:R-:W-:-:S04]  /*2d90*/  UISETP.NE.AND UP0, UPT, UR4, 0x3, UPT ;  /* 0x000000030400788c */ /* 0x000fc8000bf05270 */
[----:B------:R-:W-:Y:S02]  /*2da0*/  USEL UR6, URZ, 0x1, UP0 ;  /* 0x00000001ff067887 */ /* 0x000fe40008000000 */
[----:B------:R-:W-:-:S04]  /*2db0*/  USEL UR4, UR4, URZ, UP0 ;  /* 0x000000ff04047287 */ /* 0x000fc80008000000 */
[----:B------:R-:W-:Y:S01]  /*2dc0*/  ULEA UR5, UR4, UR22, 0x3 ;  /* 0x0000001604057291 */ /* 0x000fe2000f8e18ff */
[----:B------:R-:W-:-:S04]  /*2dd0*/  LOP3.LUT R12, R12, UR6, RZ, 0x3c, !PT ;  /* 0x000000060c0c7c12 */ /* 0x000fc8000f8e3cff */
[----:B-1----:R-:W-:-:S04]  /*2de0*/  SHF.L.U32 R2, R12, 0x1f, RZ ;  /* 0x0000001f0c027819 */ /* 0x002fc800000006ff */
[----:B------:R-:W1:Y:S02]  /*2df0*/  SYNCS.PHASECHK.TRANS64.TRYWAIT P0, [UR5], R2 ;  /* 0x00000002ff0075a7 */ /* 0x000e640008001105 */
[----:B-1----:R-:W-:Y:S05]  /*2e00*/  @!P0 BRA `(.L_x_48) ;  /* 0x0000005400708947 */ /* 0x002fea0003800000 */
.L_x_132:
[----:B------:R-:W-:-:S04]  /*2e10*/  UIADD3 UR4, UPT, UPT, UR4, 0x1, URZ ;  /* 0x0000000104047890 */ /* 0x000fc8000fffe0ff */
[----:B------:R-:W-:-:S04]  /*2e20*/  UISETP.NE.AND UP0, UPT, UR4, 0x3, UPT ;  /* 0x000000030400788c */ /* 0x000fc8000bf05270 */
[----:B------:R-:W-:Y:S02]  /*2e30*/  USEL UR5, URZ, 0x1, UP0 ;  /* 0x00000001ff057887 */ /* 0x000fe40008000000 */
[----:B------:R-:W-:-:S04]  /*2e40*/  USEL UR4, UR4, URZ, UP0 ;  /* 0x000000ff04047287 */ /* 0x000fc80008000000 */
[----:B------:R-:W-:Y:S01]  /*2e50*/  ULEA UR4, UR4, UR22, 0x3 ;  /* 0x0000001604047291 */ /* 0x000fe2000f8e18ff */
[----:B-1----:R-:W-:-:S04]  /*2e60*/  LOP3.LUT R2, R12, UR5, RZ, 0x3c, !PT ;  /* 0x000000050c027c12 */ /* 0x002fc8000f8e3cff */
[----:B------:R-:W-:Y:S01]  /*2e70*/  SHF.L.U32 R2, R2, 0x1f, RZ ;  /* 0x0000001f02027819 */ /* 0x000fe200000006ff */
[----:B------:R-:W-:-:S07]  /*2e80*/  IMAD.U32 R0, RZ, RZ, UR4 ;  /* 0x00000004ff007e24 */ /* 0x000fce000f8e00ff */
.L_x_49:
[----:B-1----:R1:W2:Y:S02]  /*2e90*/  SYNCS.PHASECHK.TRANS64.TRYWAIT P0, [R0+URZ], R2 ;  /* 0x00000002000075a7 */ /* 0x0022a400080011ff */
[----:B--2---:R-:W-:Y:S05]  /*2ea0*/  @!P0 NANOSLEEP.SYNCS 0x989680 ;  /* 0x009896800000895d */ /* 0x004fea0003900000 */
[----:B------:R-:W2:Y:S02]  /*2eb0*/  @!P0 SYNCS.PHASECHK.TRANS64 P0, [R0+URZ], R2 ;  /* 0x00000002000085a7 */ /* 0x000ea400080010ff */
[----:B--2---:R-:W-:Y:S05]  /*2ec0*/  @P0 EXIT ;  /* 0x000000000000094d */ /* 0x004fea0003800000 */
[----:B------:R-:W-:Y:S05]  /*2ed0*/  BRA `(.L_x_49) ;  /* 0xfffffffc00ec7947 */ /* 0x000fea000383ffff */
.L_x_22:
[----:B------:R-:W-:-:S04]  /*2ee0*/  UISETP.NE.AND UP0, UPT, UR54, URZ, UPT ;  /* 0x000000ff3600728c */ /* 0x000fc8000bf05270 */
[----:B------:R-:W-:-:S09]  /*2ef0*/  UISETP.NE.OR UP0, UPT, UR22, 0x1, UP0 ;  /* 0x000000011600788c */ /* 0x000fd20008705670 */
[----:B------:R-:W-:Y:S05]  /*2f00*/  BRA.U UP0, `(.L_x_50) ;  /* 0x0000000500487547 */ /* 0x000fea000b800000 */
[----:B------:R-:W-:Y:S01]  /*2f10*/  ISETP.GE.U32.AND P2, PT, R0, 0x8, PT ;  /* 0x000000080000780c */ /* 0x000fe20003f46070 */
[----:B------:R-:W-:Y:S01]  /*2f20*/  IMAD.MOV.U32 R12, RZ, RZ, 0x1 ;  /* 0x00000001ff0c7424 */ /* 0x000fe200078e00ff */
[----:B------:R-:W-:Y:S02]  /*2f30*/  CS2R R10, SRZ ;  /* 0x00000000000a7805 */ /* 0x000fe4000001ff00 */
[----:B------:R-:W-:Y:S01]  /*2f40*/  CS2R R8, SRZ ;  /* 0x0000000000087805 */ /* 0x000fe2000001ff00 */
[----:B------:R-:W-:Y:S01]  /*2f50*/  UMOV UR6, 0x400 ;  /* 0x0000040000067882 */ /* 0x000fe20000000000 */
[----:B------:R-:W-:Y:S01]  /*2f60*/  UMOV UR5, URZ ;  /* 0x000000ff00057c82 */ /* 0x000fe20008000000 */
[----:B------:R-:W-:-:S12]  /*2f70*/  ULEA UR6, UR54, UR6, 0x18 ;  /* 0x0000000636067291 */ /* 0x000fd8000f8ec0ff */
.L_x_54:
[----:B------:R-:W-:Y:S02]  /*2f80*/  LEA R2, R8, UR6, 0x3 ;  /* 0x0000000608027c11 */ /* 0x000fe4000f8e18ff */
[----:B------:R-:W-:-:S03]  /*2f90*/  SHF.L.U32 R4, R9, 0x1f, RZ ;  /* 0x0000001f09047819 */ /* 0x000fc600000006ff */
[----:B------:R-:W-:Y:S01]  /*2fa0*/  VIADD R5, R2, 0xe0 ;  /* 0x000000e002057836 */ /* 0x000fe20000000000 */
[----:B------:R-:W1:Y:S02]  /*2fb0*/  SYNCS.PHASECHK.TRANS64.TRYWAIT P0, [R2+URZ+0xd0], R4 ;  /* 0x0000d004020075a7 */ /* 0x000e6400080011ff */
[----:B-1----:R-:W-:Y:S05]  /*2fc0*/  @!P0 BRA `(.L_x_51) ;  /* 0x0000005400188947 */ /* 0x002fea0003800000 */
.L_x_133:
[----:B------:R-:W-:Y:S01]  /*2fd0*/  ULEA UR4, UR5, UR6, 0x3 ;  /* 0x0000000605047291 */ /* 0x000fe2000f8e18ff */
[----:B-1----:R-:W-:Y:S01]  /*2fe0*/  PRMT R2, RZ, 0x654, R5 ;  /* 0x00000654ff027816 */ /* 0x002fe20000000005 */
[----:B------:R-:W-:Y:S01]  /*2ff0*/  @!P2 IMAD.MOV.U32 R4, RZ, RZ, 0x10 ;  /* 0x00000010ff04a424 */ /* 0x000fe200078e00ff */
[----:B------:R-:W-:Y:S01]  /*3000*/  SHF.L.U32 R5, R12, 0x1f, RZ ;  /* 0x0000001f0c057819 */ /* 0x000fe200000006ff */
[----:B------:R-:W-:Y:S01]  /*3010*/  UIADD3 UR7, UPT, UPT, UR4, 0x70, URZ ;  /* 0x0000007004077890 */ /* 0x000fe2000fffe0ff */
[----:B------:R1:W-:Y:S05]  /*3020*/  SYNCS.ARRIVE.TRANS64.RED.A1T0 RZ, [R2+URZ], RZ ;  /* 0x000000ff02ff79a7 */ /* 0x0003ea00081004ff */
[----:B------:R-:W-:Y:S01]  /*3030*/  IMAD.U32 R6, RZ, RZ, UR7 ;  /* 0x00000007ff067e24 */ /* 0x000fe2000f8e00ff */
[----:B------:R-:W2:Y:S04]  /*3040*/  SYNCS.PHASECHK.TRANS64.TRYWAIT P0, [UR4+0x80], R5 ;  /* 0x00008005ff0075a7 */ /* 0x000ea80008001104 */
[----:B------:R-:W-:Y:S01]  /*3050*/  PRMT R6, R0, 0x654, R6 ;  /* 0x0000065400067816 */ /* 0x000fe20000000006 */
[----:B-12---:R-:W-:Y:S06]  /*3060*/  @!P0 BRA `(.L_x_52) ;  /* 0x0000005400048947 */ /* 0x006fec0003800000 */
.L_x_135:
[----:B------:R-:W-:Y:S01]  /*3070*/  ULEA UR8, UR5, UR6, 0x4 ;  /* 0x0000000605087291 */ /* 0x000fe2000f8e20ff */
[----:B------:R-:W-:Y:S01]  /*3080*/  SEL R3, R6, R3, !P2 ;  /* 0x0000000306037207 */ /* 0x000fe20005000000 */
[----:B------:R-:W-:Y:S01]  /*3090*/  UIADD3 UR9, UPT, UPT, UR4, 0x70, URZ ;  /* 0x0000007004097890 */ /* 0x000fe2000fffe0ff */
[----:B-1----:R-:W-:Y:S01]  /*30a0*/  LEA R2, R11, UR6, 0x3 ;  /* 0x000000060b027c11 */ /* 0x002fe2000f8e18ff */
[----:B------:R-:W-:Y:S01]  /*30b0*/  UIADD3 UR8, UPT, UPT, UR8, 0x100, URZ ;  /* 0x0000010008087890 */ /* 0x000fe2000fffe0ff */
[----:B------:R1:W-:Y:S01]  /*30c0*/  @!P2 SYNCS.ARRIVE.TRANS64.RED RZ, [R3+URZ], R4 ;  /* 0x0000000403ffa9a7 */ /* 0x0003e200080004ff */
[----:B------:R-:W-:Y:S01]  /*30d0*/  UIADD3 UR4, UPT, UPT, UR5, 0x1, URZ ;  /* 0x0000000105047890 */ /* 0x000fe2000fffe0ff */
[----:B------:R-:W-:-:S03]  /*30e0*/  VIADD R8, R8, 0x1 ;  /* 0x0000000108087836 */ /* 0x000fc60000000000 */
[----:B------:R-:W-:Y:S02]  /*30f0*/  UISETP.NE.AND UP0, UPT, UR4, 0x2, UPT ;  /* 0x000000020400788c */ /* 0x000fe4000bf05270 */
[----:B------:R-:W-:Y:S01]  /*3100*/  ISETP.NE.AND P0, PT, R8, 0x2, PT ;  /* 0x000000020800780c */ /* 0x000fe20003f05270 */
[----:B------:R-:W-:Y:S06]  /*3110*/  UGETNEXTWORKID.BROADCAST [UR8], [UR9] ;  /* 0x00000000080073ca */ /* 0x000fec0008000100 */
[----:B------:R-:W-:Y:S02]  /*3120*/  USEL UR7, URZ, 0x1, UP0 ;  /* 0x00000001ff077887 */ /* 0x000fe40008000000 */
[----:B------:R-:W-:-:S04]  /*3130*/  USEL UR5, UR4, URZ, UP0 ;  /* 0x000000ff04057287 */ /* 0x000fc80008000000 */
[----:B------:R-:W-:Y:S02]  /*3140*/  LOP3.LUT R12, R12, UR7, RZ, 0x3c, !PT ;  /* 0x000000070c0c7c12 */ /* 0x000fe4000f8e3cff */
[----:B-1----:R-:W-:-:S04]  /*3150*/  SHF.L.U32 R4, R10, 0x1f, RZ ;  /* 0x0000001f0a047819 */ /* 0x002fc800000006ff */
[----:B------:R-:W1:Y:S02]  /*3160*/  SYNCS.PHASECHK.TRANS64.TRYWAIT P1, [R2+URZ+0x70], R4 ;  /* 0x00007004020075a7 */ /* 0x000e6400080211ff */
[----:B-1----:R-:W-:Y:S05]  /*3170*/  @!P1 BRA `(.L_x_53) ;  /* 0x0000005000d89947 */ /* 0x002fea0003800000 */
.L_x_136:
[C---:B-1----:R-:W-:Y:S01]  /*3180*/  LEA R4, R11.reuse, UR6, 0x4 ;  /* 0x000000060b047c11 */ /* 0x042fe2000f8e20ff */
[----:B------:R-:W-:Y:S01]  /*3190*/  VIADD R2, R2, 0x80 ;  /* 0x0000008002027836 */ /* 0x000fe20000000000 */
[----:B------:R-:W-:Y:S01]  /*31a0*/  SEL R8, R8, RZ, P0 ;  /* 0x000000ff08087207 */ /* 0x000fe20000000000 */
[----:B------:R-:W-:-:S03]  /*31b0*/  VIADD R11, R11, 0x1 ;  /* 0x000000010b0b7836 */ /* 0x000fc60000000000 */
[----:B------:R-:W1:Y:S01]  /*31c0*/  LDS.128 R4, [R4+0x100] ;  /* 0x0001000004047984 */ /* 0x000e620000000c00 */
[----:B------:R-:W-:Y:S02]  /*31d0*/  PRMT R2, RZ, 0x654, R2 ;  /* 0x00000654ff027816 */ /* 0x000fe40000000002 */
[C---:B------:R-:W-:Y:S01]  /*31e0*/  ISETP.NE.AND P1, PT, R11.reuse, 0x2, PT ;  /* 0x000000020b00780c */ /* 0x040fe20003f25270 */
[----:B------:R-:W-:Y:S01]  /*31f0*/  @!PT LDS RZ, [RZ] ;  /* 0x00000000fffff984 */ /* 0x000fe20000000800 */
[----:B------:R-:W-:Y:S01]  /*3200*/  @!PT LDS RZ, [RZ] ;  /* 0x00000000fffff984 */ /* 0x000fe20000000800 */
[----:B------:R-:W-:Y:S01]  /*3210*/  @!PT LDS RZ, [RZ] ;  /* 0x00000000fffff984 */ /* 0x000fe20000000800 */
[----:B------:R-:W-:Y:S01]  /*3220*/  @!PT LDS RZ, [RZ] ;  /* 0x00000000fffff984 */ /* 0x000fe20000000800 */
[----:B------:R2:W-:Y:S06]  /*3230*/  MEMBAR.ALL.CTA ;  /* 0x0000000000007992 */ /* 0x0005ec0000008000 */
[----:B--2---:R-:W2:Y:S01]  /*3240*/  FENCE.VIEW.ASYNC.S ;  /* 0x00000000000073c6 */ /* 0x004ea20000000000 */
[----:B------:R-:W-:Y:S01]  /*3250*/  SEL R11, R11, RZ, P1 ;  /* 0x000000ff0b0b7207 */ /* 0x000fe20000800000 */
[----:B--2---:R2:W-:Y:S01]  /*3260*/  SYNCS.ARRIVE.TRANS64.RED.A1T0 RZ, [R2+URZ], RZ ;  /* 0x000000ff02ff79a7 */ /* 0x0045e200081004ff */
[----:B-1----:R-:W-:-:S02]  /*3270*/  LOP3.LUT P3, RZ, R6, 0x1, RZ, 0xc0, !PT ;  /* 0x0000000106ff7812 */ /* 0x002fc4000786c0ff */
[----:B------:R-:W-:-:S04]  /*3280*/  SEL R4, RZ, 0x1, P1 ;  /* 0x00000001ff047807 */ /* 0x000fc80000800000 */
[----:B------:R-:W-:Y:S02]  /*3290*/  LOP3.LUT R10, R10, R4, RZ, 0x3c, !PT ;  /* 0x000000040a0a7212 */ /* 0x000fe400078e3cff */
[----:B--2---:R-:W-:-:S04]  /*32a0*/  SEL R2, RZ, 0x1, P0 ;  /* 0x00000001ff027807 */ /* 0x004fc80000000000 */
[----:B------:R-:W-:Y:S01]  /*32b0*/  LOP3.LUT R9, R9, R2, RZ, 0x3c, !PT ;  /* 0x0000000209097212 */ /* 0x000fe200078e3cff */
[----:B------:R-:W-:Y:S06]  /*32c0*/  @P3 BRA `(.L_x_54) ;  /* 0xfffffffc002c3947 */ /* 0x000fec000383ffff */
[----:B------:R-:W-:Y:S01]  /*32d0*/  ULEA UR4, UR5, UR6, 0x3 ;  /* 0x0000000605047291 */ /* 0x000fe2000f8e18ff */
[----:B------:R-:W-:-:S08]  /*32e0*/  SHF.L.U32 R2, R12, 0x1f, RZ ;  /* 0x0000001f0c027819 */ /* 0x000fd000000006ff */
[----:B------:R-:W1:Y:S02]  /*32f0*/  SYNCS.PHASECHK.TRANS64 P0, [UR4+0x80], R2 ;  /* 0x00008002ff0075a7 */ /* 0x000e640008001004 */
[----:B-1----:R-:W-:Y:S05]  /*3300*/  @P0 BRA `(.L_x_55) ;  /* 0x0000000000080947 */ /* 0x002fea0003800000 */
[----:B------:R-:W1:Y:S02]  /*3310*/  SYNCS.PHASECHK.TRANS64.TRYWAIT P0, [UR4+0x80], R2 ;  /* 0x00008002ff0075a7 */ /* 0x000e640008001104 */
[----:B-1----:R-:W-:Y:S05]  /*3320*/  @!P0 BRA `(.L_x_56) ;  /* 0x0000005000808947 */ /* 0x002fea0003800000 */
.L_x_55:
[----:B------:R-:W-:-:S04]  /*3330*/  UIADD3 UR7, UPT, UPT, UR5, 0x1, URZ ;  /* 0x0000000105077890 */ /* 0x000fc8000fffe0ff */
[----:B------:R-:W-:-:S04]  /*3340*/  UISETP.NE.AND UP0, UPT, UR7, 0x2, UPT ;  /* 0x000000020700788c */ /* 0x000fc8000bf05270 */
[----:B------:R-:W-:Y:S02]  /*3350*/  USEL UR8, URZ, 0x1, UP0 ;  /* 0x00000001ff087887 */ /* 0x000fe40008000000 */
[----:B------:R-:W-:-:S04]  /*3360*/  USEL UR7, UR7, URZ, UP0 ;  /* 0x000000ff07077287 */ /* 0x000fc80008000000 */
[----:B------:R-:W-:Y:S01]  /*3370*/  ULEA UR7, UR7, UR6, 0x3 ;  /* 0x0000000607077291 */ /* 0x000fe2000f8e18ff */
[----:B-1----:R-:W-:-:S04]  /*3380*/  LOP3.LUT R2, R12, UR8, RZ, 0x3c, !PT ;  /* 0x000000080c027c12 */ /* 0x002fc8000f8e3cff */
[----:B------:R-:W-:-:S04]  /*3390*/  SHF.L.U32 R0, R2, 0x1f, RZ ;  /* 0x0000001f02007819 */ /* 0x000fc800000006ff */
[----:B------:R-:W1:Y:S02]  /*33a0*/  SYNCS.PHASECHK.TRANS64 P0, [UR7+0x80], R0 ;  /* 0x00008000ff0075a7 */ /* 0x000e640008001007 */
[----:B-1----:R-:W-:Y:S05]  /*33b0*/  @P0 EXIT ;  /* 0x000000000000094d */ /* 0x002fea0003800000 */
[----:B------:R-:W-:Y:S02]  /*33c0*/  SHF.L.U32 R2, R2, 0x1f, RZ ;  /* 0x0000001f02027819 */ /* 0x000fe400000006ff */
[----:B------:R-:W-:-:S07]  /*33d0*/  MOV R0, UR7 ;  /* 0x0000000700007c02 */ /* 0x000fce0008000f00 */
.L_x_57:
[----:B-1----:R1:W2:Y:S02]  /*33e0*/  SYNCS.PHASECHK.TRANS64.TRYWAIT P0, [R0+URZ+0x80], R2 ;  /* 0x00008002000075a7 */ /* 0x0022a400080011ff */
[----:B--2---:R-:W-:Y:S05]  /*33f0*/  @!P0 NANOSLEEP.SYNCS 0x989680 ;  /* 0x009896800000895d */ /* 0x004fea0003900000 */
[----:B------:R-:W2:Y:S02]  /*3400*/  @!P0 SYNCS.PHASECHK.TRANS64 P0, [R0+URZ+0x80], R2 ;  /* 0x00008002000085a7 */ /* 0x000ea400080010ff */
[----:B--2---:R-:W-:Y:S05]  /*3410*/  @P0 EXIT ;  /* 0x000000000000094d */ /* 0x004fea0003800000 */
[----:B------:R-:W-:Y:S05]  /*3420*/  BRA `(.L_x_57) ;  /* 0xfffffffc00ec7947 */ /* 0x000fea000383ffff */
.L_x_50:
[----:B------:R-:W-:Y:S05]  /*3430*/  BRA.U UP4, `(.L_x_58) ;  /* 0x0000001504047547 */ /* 0x000fea000b800000 */
[----:B------:R-:W-:Y:S01]  /*3440*/  UMOV UR4, 0x40 ;  /* 0x0000004000047882 */ /* 0x000fe20000000000 */
[----:B------:R-:W-:Y:S01]  /*3450*/  NOP ;  /* 0x0000000000007918 */ /* 0x000fe20000000000 */
[----:B------:R-:W-:Y:S01]  /*3460*/  ULEA UR5, UR54, UR4, 0x18 ;  /* 0x0000000436057291 */ /* 0x000fe2000f8ec0ff */
[----:B------:R-:W-:Y:S02]  /*3470*/  UMOV UR6, 0x400 ;  /* 0x0000040000067882 */ /* 0x000fe40000000000 */
[----:B------:R-:W-:-:S06]  /*3480*/  ULEA UR6, UR54, UR6, 0x18 ;  /* 0x0000000636067291 */ /* 0x000fcc000f8ec0ff */
[----:B------:R-:W1:Y:S02]  /*3490*/  LDS.U8 R0, [UR5+0x1c] ;  /* 0x00001c05ff007984 */ /* 0x000e640008000000 */
[----:B-1----:R-:W-:-:S13]  /*34a0*/  ISETP.NE.AND P0, PT, R0, RZ, PT ;  /* 0x000000ff0000720c */ /* 0x002fda0003f05270 */
[----:B------:R-:W-:Y:S05]  /*34b0*/  @P0 BRA `(.L_x_59) ;  /* 0x0000000000580947 */ /* 0x000fea0003800000 */
[----:B------:R-:W-:-:S13]  /*34c0*/  ELECT P0, URZ, PT ;  /* 0x0000000000ff782f */ /* 0x000fda0003800000 */
[----:B------:R-:W-:Y:S05]  /*34d0*/  @!P0 BRA `(.L_x_60) ;  /* 0x0000000000608947 */ /* 0x000fea0003800000 */
[----:B------:R-:W-:Y:S01]  /*34e0*/  UMOV UR4, 0x10 ;  /* 0x0000001000047882 */ /* 0x000fe20000000000 */
[----:B------:R-:W-:Y:S01]  /*34f0*/  HFMA2 R0, -RZ, RZ, 0, 5.9604644775390625e-08 ;  /* 0x00000001ff007431 */ /* 0x000fe200000001ff */
[----:B------:R-:W-:-:S03]  /*3500*/  MOV R3, 0xffff ;  /* 0x0000ffff00037802 */ /* 0x000fc60000000f00 */
[----:B------:R-:W-:Y:S04]  /*3510*/  DEPBAR.LE SB1, 0x36 ;  /* 0x00009d800000791a */ /* 0x000fe80000000000 */
[----:B------:R-:W1:Y:S02]  /*3520*/  UTCATOMSWS.FIND_AND_SET.ALIGN UP0, UR4, UR4 ;  /* 0x00000004000475e3 */ /* 0x000e640008000800 */
[----:B-1----:R-:W-:Y:S01]  /*3530*/  MOV R4, UR4 ;  /* 0x0000000400047c02 */ /* 0x002fe20008000f00 */
[----:B------:R-:W-:Y:S06]  /*3540*/  BRA.U UP0, `(.L_x_61) ;  /* 0x0000000100187547 */ /* 0x000fec000b800000 */
.L_x_62:
[----:B------:R-:W-:Y:S05]  /*3550*/  NANOSLEEP 0x64 ;  /* 0x000000640000795d */ /* 0x000fea0003800000 */
[----:B------:R-:W-:-:S05]  /*3560*/  UMOV UR4, 0x10 ;  /* 0x0000001000047882 */ /* 0x000fca0000000000 */
[----:B------:R-:W-:Y:S04]  /*3570*/  DEPBAR.LE SB1, 0x36 ;  /* 0x00009d800000791a */ /* 0x000fe80000000000 */
[----:B------:R-:W1:Y:S02]  /*3580*/  UTCATOMSWS.FIND_AND_SET.ALIGN UP0, UR4, UR4 ;  /* 0x00000004000475e3 */ /* 0x000e640008000800 */
[----:B-1----:R-:W-:Y:S01]  /*3590*/  MOV R4, UR4 ;  /* 0x0000000400047c02 */ /* 0x002fe20008000f00 */
[----:B------:R-:W-:Y:S05]  /*35a0*/  BRA.U !UP0, `(.L_x_62) ;  /* 0xfffffffd08e87547 */ /* 0x000fea000b83ffff */
.L_x_61:
[-C--:B------:R-:W-:Y:S02]  /*35b0*/  SHF.L.U32 R3, R3, R4.reuse, RZ ;  /* 0x0000000403037219 */ /* 0x080fe400000006ff */
[----:B------:R-:W-:Y:S01]  /*35c0*/  SHF.L.U32 R0, R0, R4, RZ ;  /* 0x0000000400007219 */ /* 0x000fe200000006ff */
[----:B------:R-:W-:Y:S02]  /*35d0*/  IMAD.SHL.U32 R4, R4, 0x20, RZ ;  /* 0x0000002004047824 */ /* 0x000fe400078e00ff */
[----:B------:R1:W-:Y:S04]  /*35e0*/  ATOMS.OR RZ, [UR5+0x14], R3 ;  /* 0x00001403ffff798c */ /* 0x0003e8000b000005 */
[----:B------:R1:W-:Y:S04]  /*35f0*/  ATOMS.OR RZ, [UR5+0x18], R0 ;  /* 0x00001800ffff798c */ /* 0x0003e8000b000005 */
[----:B------:R1:W-:Y:S01]  /*3600*/  STS [UR6+0x120], R4 ;  /* 0x00012004ff007988 */ /* 0x0003e20008000806 */
[----:B------:R-:W-:Y:S05]  /*3610*/  BRA `(.L_x_60) ;  /* 0x0000000000107947 */ /* 0x000fea0003800000 */
.L_x_59:
[----:B------:R-:W-:Y:S02]  /*3620*/  MOV R0, 0xffffffff ;  /* 0xffffffff00007802 */ /* 0x000fe40000000f00 */
[----:B------:R-:W-:-:S03]  /*3630*/  MOV R4, 0x3660 ;  /* 0x0000366000047802 */ /* 0x000fc60000000f00 */
[----:B------:R1:W-:Y:S04]  /*3640*/  STS [UR6+0x120], R0 ;  /* 0x00012000ff007988 */ /* 0x0003e80008000806 */
[----:B-1---5:R-:W-:Y:S05]  /*3650*/  CALL.REL.NOINC `($__internal_1_$__cuda_sm10x_tcgen05_guardrail_trap_phase_invalid_during_alloc) ;  /* 0x00000054005c7944 */ /* 0x022fea0003c00000 */
.L_x_60:
[----:B------:R-:W-:Y:S05]  /*3660*/  WARPSYNC.ALL ;  /* 0x0000000000007948 */ /* 0x000fea0003800000 */
[----:B------:R-:W2:Y:S01]  /*3670*/  S2UR UR4, SR_CgaCtaId ;  /* 0x00000000000479c3 */ /* 0x000ea20000008800 */
[----:B------:R-:W-:Y:S01]  /*3680*/  UMOV UR71, 0x400 ;  /* 0x0000040000477882 */ /* 0x000fe20000000000 */
[----:B------:R-:W-:-:S06]  /*3690*/  NOP ;  /* 0x0000000000007918 */ /* 0x000fcc0000000000 */
[----:B------:R-:W-:Y:S06]  /*36a0*/  BAR.ARV 0x6, 0xa0 ;  /* 0x0182800000007b1d */ /* 0x000fec0000002000 */
[----:B------:R-:W3:Y:S01]  /*36b0*/  LDCU UR7, c[0x0][0x38c] ;  /* 0x00007180ff0777ac */ /* 0x000ee20008000800 */
[----:B------:R-:W-:Y:S01]  /*36c0*/  LOP3.LUT R2, R2, 0xffff, RZ, 0xc0, !PT ;  /* 0x0000ffff02027812 */ /* 0x000fe200078ec0ff */
[----:B------:R-:W-:Y:S01]  /*36d0*/  HFMA2 R11, -RZ, RZ, 0, 5.9604644775390625e-08 ;  /* 0x00000001ff0b7431 */ /* 0x000fe200000001ff */
[----:B------:R-:W-:Y:S01]  /*36e0*/  MOV R10, RZ ;  /* 0x000000ff000a7202 */ /* 0x000fe20000000f00 */
[----:B------:R-:W4:Y:S01]  /*36f0*/  LDCU UR8, c[0x0][0x38c] ;  /* 0x00007180ff0877ac */ /* 0x000f220008000800 */
[----:B------:R-:W-:-:S02]  /*3700*/  R2UR UR72, R2 ;  /* 0x00000000024872ca */ /* 0x000fc400000e0000 */
[----:B------:R-:W-:Y:S01]  /*3710*/  CS2R R8, SRZ ;  /* 0x0000000000087805 */ /* 0x000fe2000001ff00 */
[----:B------:R-:W-:Y:S01]  /*3720*/  UMOV UR75, URZ ;  /* 0x000000ff004b7c82 */ /* 0x000fe20008000000 */
[----:B------:R-:W-:Y:S01]  /*3730*/  UMOV UR9, URZ ;  /* 0x000000ff00097c82 */ /* 0x000fe20008000000 */
[----:B--2---:R-:W-:Y:S01]  /*3740*/  ULEA UR71, UR4, UR71, 0x18 ;  /* 0x0000004704477291 */ /* 0x004fe2000f8ec0ff */
[----:B------:R-:W-:Y:S01]  /*3750*/  UMOV UR76, 0x0 ;  /* 0x00000000004c7882 */ /* 0x000fe20000000000 */
[----:B------:R-:W-:Y:S02]  /*3760*/  UMOV UR77, 0x4100910 ;  /* 0x04100910004d7882 */ /* 0x000fe40000000000 */
[----:B------:R-:W-:Y:S02]  /*3770*/  UIADD3 UR6, UPT, UPT, UR71, 0x6800, URZ ;  /* 0x0000680047067890 */ /* 0x000fe4000fffe0ff */
[----:B------:R-:W-:Y:S02]  /*3780*/  UIADD3 UR5, UPT, UPT, UR71, 0x1e800, URZ ;  /* 0x0001e80047057890 */ /* 0x000fe4000fffe0ff */
[----:B---3--:R-:W-:Y:S01]  /*3790*/  UIADD3 UR7, UPT, UPT, UR7, 0x7f, URZ ;  /* 0x0000007f07077890 */ /* 0x008fe2000fffe0ff */
[----:B-1----:R-:W1:Y:S01]  /*37a0*/  LDS R0, [UR71+0x120] ;  /* 0x00012047ff007984 */ /* 0x002e620008000800 */
[----:B------:R-:W-:-:S02]  /*37b0*/  USHF.R.U32.HI UR6, URZ, 0x4, UR6 ;  /* 0x00000004ff067899 */ /* 0x000fc40008011606 */
[----:B------:R-:W-:Y:S02]  /*37c0*/  USHF.R.S32.HI UR4, URZ, 0x1f, UR7 ;  /* 0x0000001fff047899 */ /* 0x000fe40008011407 */
[----:B------:R-:W-:Y:S02]  /*37d0*/  USHF.R.U32.HI UR5, URZ, 0x4, UR5 ;  /* 0x00000004ff057899 */ /* 0x000fe40008011605 */
[----:B------:R-:W-:Y:S02]  /*37e0*/  ULEA.HI UR4, UR4, UR7, URZ, 0x7 ;  /* 0x0000000704047291 */ /* 0x000fe4000f8f38ff */
[----:B------:R-:W-:Y:S02]  /*37f0*/  ULOP3.LUT UR6, UR6, 0x3fff, URZ, 0xc0, !UPT ;  /* 0x00003fff06067892 */ /* 0x000fe4000f8ec0ff */
[----:B------:R-:W-:Y:S02]  /*3800*/  USHF.R.S32.HI UR10, URZ, 0x7, UR4 ;  /* 0x00000007ff0a7899 */ /* 0x000fe40008011404 */
[----:B------:R-:W-:-:S02]  /*3810*/  ULOP3.LUT UR5, UR5, 0x3fff, URZ, 0xc0, !UPT ;  /* 0x00003fff05057892 */ /* 0x000fc4000f8ec0ff */
[----:B------:R-:W-:Y:S02]  /*3820*/  UISETP.LT.AND UP0, UPT, UR10, 0x1, UPT ;  /* 0x000000010a00788c */ /* 0x000fe4000bf01270 */
[----:B------:R-:W-:Y:S01]  /*3830*/  IMAD.U32 R12, RZ, RZ, UR10 ;  /* 0x0000000aff0c7e24 */ /* 0x000fe2000f8e00ff */
[----:B------:R-:W-:Y:S02]  /*3840*/  ULOP3.LUT UR73, UR6, 0x10000, URZ, 0xfc, !UPT ;  /* 0x0001000006497892 */ /* 0x000fe4000f8efcff */
[----:B------:R-:W-:Y:S02]  /*3850*/  USEL UR4, UR10, 0x1, !UP0 ;  /* 0x000000010a047887 */ /* 0x000fe4000c000000 */
[----:B------:R-:W-:Y:S02]  /*3860*/  ULOP3.LUT UR74, UR5, 0x10000, URZ, 0xfc, !UPT ;  /* 0x00010000054a7892 */ /* 0x000fe4000f8efcff */
[----:B------:R-:W-:Y:S02]  /*3870*/  UIADD3 UR4, UPT, UPT, -UR4, URZ, URZ ;  /* 0x000000ff04047290 */ /* 0x000fe4000fffe1ff */
[----:B----4-:R-:W-:-:S04]  /*3880*/  UISETP.GE.AND UP4, UPT, UR8, 0x1, UPT ;  /* 0x000000010800788c */ /* 0x010fc8000bf86270 */
[----:B------:R-:W-:Y:S01]  /*3890*/  IMAD.U32 R14, RZ, RZ, UR4 ;  /* 0x00000004ff0e7e24 */ /* 0x000fe2000f8e00ff */
[----:B-1----:R-:W-:-:S13]  /*38a0*/  R2UR UR7, R0 ;  /* 0x00000000000772ca */ /* 0x002fda00000e0000 */
[----:B------:R-:W-:-:S07]  /*38b0*/  IMAD.U32 R15, RZ, RZ, UR7 ;  /* 0x00000007ff0f7e24 */ /* 0x000fce000f8e00ff */
.L_x_69:
[----:B------:R-:W-:Y:S02]  /*38c0*/  LEA R0, R10, UR71, 0x3 ;  /* 0x000000470a007c11 */ /* 0x000fe4000f8e18ff */
[----:B------:R-:W-:Y:S02]  /*38d0*/  SHF.L.U32 R2, R9, 0x1f, RZ ;  /* 0x0000001f09027819 */ /* 0x000fe400000006ff */
[----:B------:R-:W-:Y:S01]  /*38e0*/  PLOP3.LUT P0, PT, PT, PT, UP4, 0x80, 0x8 ;  /* 0x000000000008781c */ /* 0x000fe20003f0f048 */
[----:B------:R-:W-:Y:S01]  /*38f0*/  VIADD R3, R0, 0x80 ;  /* 0x0000008000037836 */ /* 0x000fe20000000000 */
[----:B-1----:R-:W1:Y:S02]  /*3900*/  SYNCS.PHASECHK.TRANS64.TRYWAIT P1, [R0+URZ+0x70], R2 ;  /* 0x00007002000075a7 */ /* 0x002e6400080211ff */
[----:B-1----:R-:W-:Y:S09]  /*3910*/  @!P1 BRA `(.L_x_63) ;  /* 0x0000004c001c9947 */ /* 0x002ff20003800000 */
.L_x_138:
[----:B------:R-:W-:Y:S01]  /*3920*/  LEA R4, R10, UR71, 0x4 ;  /* 0x000000470a047c11 */ /* 0x000fe2000f8e20ff */
[----:B------:R-:W-:Y:S01]  /*3930*/  @UP4 ULEA UR4, UR9, UR71, 0x3 ;  /* 0x0000004709044291 */ /* 0x000fe2000f8e18ff */
[----:B------:R-:W-:Y:S01]  /*3940*/  PLOP3.LUT P2, PT, PT, PT, PT, 0x80, 0x8 ;  /* 0x000000000008781c */ /* 0x000fe20003f4f070 */
[----:B------:R-:W-:Y:S01]  /*3950*/  ULEA UR5, UR75, UR71, 0x3 ;  /* 0x000000474b057291 */ /* 0x000fe2000f8e18ff */
[----:B------:R-:W-:Y:S02]  /*3960*/  PRMT R3, RZ, 0x654, R3 ;  /* 0x00000654ff037816 */ /* 0x000fe40000000003 */
[----:B------:R-:W2:Y:S01]  /*3970*/  LDS.128 R4, [R4+0x100] ;  /* 0x0001000004047984 */ /* 0x000ea20000000c00 */
[----:B-1----:R-:W-:Y:S02]  /*3980*/  @P0 SHF.L.U32 R2, R8, 0x1f, RZ ;  /* 0x0000001f08020819 */ /* 0x002fe400000006ff */
[----:B------:R-:W-:Y:S01]  /*3990*/  SHF.L.U32 R0, R11, 0x1f, RZ ;  /* 0x0000001f0b007819 */ /* 0x000fe200000006ff */
[----:B------:R-:W-:Y:S01]  /*39a0*/  @!PT LDS RZ, [RZ] ;  /* 0x00000000fffff984 */ /* 0x000fe20000000800 */
[----:B------:R-:W-:Y:S01]  /*39b0*/  @!PT LDS RZ, [RZ] ;  /* 0x00000000fffff984 */ /* 0x000fe20000000800 */
[----:B------:R-:W-:Y:S01]  /*39c0*/  @!PT LDS RZ, [RZ] ;  /* 0x00000000fffff984 */ /* 0x000fe20000000800 */
[----:B------:R-:W-:Y:S01]  /*39d0*/  @!PT LDS RZ, [RZ] ;  /* 0x00000000fffff984 */ /* 0x000fe20000000800 */
[----:B------:R1:W-:Y:S06]  /*39e0*/  MEMBAR.ALL.CTA ;  /* 0x0000000000007992 */ /* 0x0003ec0000008000 */
[----:B-1----:R-:W1:Y:S01]  /*39f0*/  FENCE.VIEW.ASYNC.S ;  /* 0x00000000000073c6 */ /* 0x002e620000000000 */
[----:B------:R-:W-:Y:S01]  /*3a00*/  R2UR UR6, R15 ;  /* 0x000000000f0672ca */ /* 0x000fe200000e0000 */
[----:B------:R-:W-:Y:S01]  /*3a10*/  IMAD.U32 R13, RZ, RZ, UR5 ;  /* 0x00000005ff0d7e24 */ /* 0x000fe2000f8e00ff */
[----:B-1----:R1:W-:Y:S01]  /*3a20*/  SYNCS.ARRIVE.TRANS64.RED.A1T0 RZ, [R3+URZ], RZ ;  /* 0x000000ff03ff79a7 */ /* 0x0023e200081004ff */
[----:B------:R1:W3:Y:S01]  /*3a30*/  @P0 SYNCS.PHASECHK.TRANS64.TRYWAIT P2, [UR4], R2 ;  /* 0x00000002ff0005a7 */ /* 0x0002e20008041104 */
[----:B------:R-:W-:Y:S01]  /*3a40*/  ULEA.HI UR4, UR75, UR75, URZ, 0x1 ;  /* 0x0000004b4b047291 */ /* 0x000fe2000f8f08ff */
[----:B--2---:R-:W-:-:S03]  /*3a50*/  LOP3.LUT P1, RZ, R6, 0x1, RZ, 0xc0, !PT ;  /* 0x0000000106ff7812 */ /* 0x004fc6000782c0ff */
[----:B------:R-:W-:-:S04]  /*3a60*/  ULOP3.LUT UR8, UR4, 0xffe, URZ, 0xc0, !UPT ;  /* 0x00000ffe04087892 */ /* 0x000fc8000f8ec0ff */
[----:B------:R-:W-:Y:S01]  /*3a70*/  UIADD3 UR8, UPT, UPT, -UR8, UR75, URZ ;  /* 0x0000004b08087290 */ /* 0x000fe2000fffe1ff */
[----:B------:R-:W2:Y:S01]  /*3a80*/  SYNCS.PHASECHK.TRANS64.TRYWAIT P0, [UR5+0xb0], R0 ;  /* 0x0000b000ff0075a7 */ /* 0x000ea20008001105 */
[----:B------:R-:W-:-:S04]  /*3a90*/  USHF.L.U32 UR5, UR4, 0x5, URZ ;  /* 0x0000000504057899 */ /* 0x000fc800080006ff */
[----:B------:R-:W-:-:S04]  /*3aa0*/  ULOP3.LUT UR4, UR5, 0xffffffc0, URZ, 0xc0, !UPT ;  /* 0xffffffc005047892 */ /* 0x000fc8000f8ec0ff */
[----:B------:R-:W-:-:S04]  /*3ab0*/  UIADD3 UR4, UPT, UPT, UR6, UR4, URZ ;  /* 0x0000000406047290 */ /* 0x000fc8000fffe0ff */
[----:B------:R-:W-:Y:S01]  /*3ac0*/  ULEA UR8, UR8, UR4, 0x14 ;  /* 0x0000000408087291 */ /* 0x000fe2000f8ea0ff */
[----:B-123--:R-:W-:Y:S11]  /*3ad0*/  @!P0 BRA `(.L_x_64) ;  /* 0x0000004800c08947 */ /* 0x00eff60003800000 */
.L_x_140:
[----:B------:R-:W-:Y:S01]  /*3ae0*/  IADD3 R10, PT, PT, R10, 0x1, RZ ;  /* 0x000000010a0a7810 */ /* 0x000fe20007ffe0ff */
[----:B------:R-:W-:Y:S06]  /*3af0*/  BRA.U !UP4, `(.L_x_65) ;  /* 0x000000050cec7547 */ /* 0x000fec000b800000 */
[----:B------:R-:W-:Y:S01]  /*3b00*/  R2UR UR69, R14 ;  /* 0x000000000e4572ca */ /* 0x000fe200000e0000 */
[----:B------:R-:W-:Y:S01]  /*3b10*/  UPLOP3.LUT UP2, UPT, UPT, UPT, UPT, 0x40, 0x4 ;  /* 0x000000000004789c */ /* 0x000fe20003f4e870 */
[----:B------:R-:W-:Y:S01]  /*3b20*/  R2UR UR68, R12 ;  /* 0x000000000c4472ca */ /* 0x000fe200000e0000 */
[----:B------:R-:W-:-:S14]  /*3b30*/  UMOV UR7, UR9 ;  /* 0x0000000900077c82 */ /* 0x000fdc0008000000 */
.L_x_68:
[----:B------:R-:W-:Y:S02]  /*3b40*/  UIADD3 UR69, UPT, UPT, UR69, 0x1, URZ ;  /* 0x0000000145457890 */ /* 0x000fe4000fffe0ff */
[----:B--2---:R-:W-:Y:S02]  /*3b50*/  ULEA UR5, UR7, UR71, 0x3 ;  /* 0x0000004707057291 */ /* 0x004fe4000f8e18ff */
[----:B------:R-:W-:Y:S01]  /*3b60*/  UISETP.NE.AND UP3, UPT, UR69, URZ, UPT ;  /* 0x000000ff4500728c */ /* 0x000fe2000bf65270 */
[----:B------:R-:W-:Y:S10]  /*3b70*/  @P2 BRA `(.L_x_66) ;  /* 0x00000000000c2947 */ /* 0x000ff40003800000 */
[----:B-1----:R-:W-:Y:S04]  /*3b80*/  SHF.L.U32 R2, R8, 0x1f, RZ ;  /* 0x0000001f08027819 */ /* 0x002fe800000006ff */
[----:B------:R-:W1:Y:S02]  /*3b90*/  SYNCS.PHASECHK.TRANS64.TRYWAIT P0, [UR5], R2 ;  /* 0x00000002ff0075a7 */ /* 0x000e640008001105 */
[----:B-1----:R-:W-:Y:S05]  /*3ba0*/  @!P0 BRA `(.L_x_67) ;  /* 0x0000004800a88947 */ /* 0x002fea0003800000 */
.L_x_66:
[----:B------:R-:W-:Y:S01]  /*3bb0*/  UISETP.NE.AND UP0, UPT, UR68, 0x1, UPT ;  /* 0x000000014400788c */ /* 0x000fe2000bf05270 */
[----:B------:R-:W-:Y:S01]  /*3bc0*/  PLOP3.LUT P2, PT, PT, PT, PT, 0x80, 0x8 ;  /* 0x000000000008781c */ /* 0x000fe20003f4f070 */
[----:B------:R-:W-:Y:S01]  /*3bd0*/  UIADD3 UR9, UPT, UPT, UR7, 0x1, URZ ;  /* 0x0000000107097890 */ /* 0x000fe2000fffe0ff */
[----:B------:R-:W-:Y:S01]  /*3be0*/  MOV.SPILL R3, UR77 ;  /* 0x0000004d00037c02 */ /* 0x000fe20009000f00 */
[----:B------:R-:W-:Y:S01]  /*3bf0*/  UIADD3 UR70, UPT, UPT, UR5, 0x18, URZ ;  /* 0x0000001805467890 */ /* 0x000fe2000fffe0ff */
[----:B-1----:R-:W-:Y:S01]  /*3c00*/  MOV.SPILL R2, UR76 ;  /* 0x0000004c00027c02 */ /* 0x002fe20009000f00 */
[----:B------:R-:W-:Y:S01]  /*3c10*/  UISETP.NE.AND UP1, UPT, UR9, 0x3, UPT ;  /* 0x000000030900788c */ /* 0x000fe2000bf25270 */
[----:B------:R-:W-:Y:S01]  /*3c20*/  PLOP3.LUT P0, PT, PT, PT, UP0, 0x80, 0x8 ;  /* 0x000000000008781c */ /* 0x000fe20003f0f008 */
[----:B------:R-:W-:Y:S02]  /*3c30*/  ULEA UR6, UR7, UR74, 0xb ;  /* 0x0000004a07067291 */ /* 0x000fe4000f8e58ff */
[----:B------:R-:W-:Y:S02]  /*3c40*/  USEL UR5, URZ, 0x1, UP1 ;  /* 0x00000001ff057887 */ /* 0x000fe40008800000 */
[----:B------:R-:W-:Y:S02]  /*3c50*/  USEL UR9, UR9, URZ, UP1 ;  /* 0x000000ff09097287 */ /* 0x000fe40008800000 */
[----:B------:R-:W-:Y:S02]  /*3c60*/  ULEA UR4, UR7, UR73, 0xb ;  /* 0x0000004907047291 */ /* 0x000fe4000f8e58ff */
[----:B------:R-:W-:Y:S01]  /*3c70*/  @UP0 ULEA UR7, UR9, UR71, 0x3 ;  /* 0x0000004709070291 */ /* 0x000fe2000f8e18ff */
[----:B------:R-:W-:Y:S01]  /*3c80*/  LOP3.LUT R8, R8, UR5, RZ, 0x3c, !PT ;  /* 0x0000000508087c12 */ /* 0x000fe2000f8e3cff */
[----:B------:R-:W-:Y:S02]  /*3c90*/  UIADD3 UR22, UPT, UPT, UR6, 0x2, URZ ;  /* 0x0000000206167890 */ /* 0x000fe4000fffe0ff */
[----:B------:R-:W-:Y:S01]  /*3ca0*/  UIADD3 UR18, UPT, UPT, UR4, 0x2, URZ ;  /* 0x0000000204127890 */ /* 0x000fe2000fffe0ff */
[----:B------:R-:W-:Y:S01]  /*3cb0*/  @P0 SHF.L.U32 R0, R8, 0x1f, RZ ;  /* 0x0000001f08000819 */ /* 0x000fe200000006ff */
[----:B------:R-:W-:Y:S02]  /*3cc0*/  UIADD3 UR14, UPT, UPT, UR6, 0x4, URZ ;  /* 0x00000004060e7890 */ /* 0x000fe4000fffe0ff */
[----:B------:R-:W-:Y:S01]  /*3cd0*/  UIADD3 UR12, UPT, UPT, UR4, 0x4, URZ ;  /* 0x00000004040c7890 */ /* 0x000fe2000fffe0ff */
[----:B------:R2:W3:Y:S01]  /*3ce0*/  @P0 SYNCS.PHASECHK.TRANS64.TRYWAIT P2, [UR7], R0 ;  /* 0x00000000ff0005a7 */ /* 0x0004e20008041107 */
[----:B------:R-:W-:Y:S02]  /*3cf0*/  UIADD3 UR66, UPT, UPT, UR6, 0x6, URZ ;  /* 0x0000000606427890 */ /* 0x000fe4000fffe0ff */
        /* <DEDUP_REMOVED lines=24> */
[----:B------:R-:W-:Y:S01]  /*3e80*/  UIADD3 UR68, UPT, UPT, UR68, -0x1, URZ ;  /* 0xffffffff44447890 */ /* 0x000fe2000fffe0ff */
[----:B------:R-:W-:Y:S01]  /*3e90*/  UMOV UR7, 0x40004040 ;  /* 0x4000404000077882 */ /* 0x000fe20000000000 */
[----:B------:R-:W-:Y:S01]  /*3ea0*/  UMOV UR76, 0x0 ;  /* 0x00000000004c7882 */ /* 0x000fe20000000000 */
[----:B------:R-:W-:Y:S01]  /*3eb0*/  UMOV UR77, 0x4100910 ;  /* 0x04100910004d7882 */ /* 0x000fe20000000000 */
[----:B------:R-:W-:Y:S01]  /*3ec0*/  UMOV UR5, 0x40004040 ;  /* 0x4000404000057882 */ /* 0x000fe20000000000 */
[----:B------:R-:W-:Y:S01]  /*3ed0*/  UMOV UR23, 0x40004040 ;  /* 0x4000404000177882 */ /* 0x000fe20000000000 */
[----:B------:R1:W-:Y:S01]  /*3ee0*/  UTCHMMA gdesc[UR4], gdesc[UR6], tmem[UR8], tmem[UR76], idesc[UR77], UP2 ;  /* 0x00ff4c06040075ea */ /* 0x0003e20009000008 */
[----:B------:R-:W-:Y:S01]  /*3ef0*/  UPLOP3.LUT UP2, UPT, UPT, UPT, UPT, 0x80, 0x8 ;  /* 0x000000000008789c */ /* 0x000fe20003f4f070 */
[----:B------:R-:W-:Y:S01]  /*3f00*/  UMOV UR19, 0x40004040 ;  /* 0x4000404000137882 */ /* 0x000fe20000000000 */
[----:B------:R-:W-:Y:S01]  /*3f10*/  UMOV UR15, 0x40004040 ;  /* 0x40004040000f7882 */ /* 0x000fe20000000000 */
[----:B------:R4:W-:Y:S01]  /*3f20*/  UTCHMMA gdesc[UR18], gdesc[UR22], tmem[UR8], tmem[UR76], idesc[UR77], UPT ;  /* 0x00ff4c16120075ea */ /* 0x0009e2000b800008 */
[----:B------:R-:W-:Y:S01]  /*3f30*/  UMOV UR13, 0x40004040 ;  /* 0x40004040000d7882 */ /* 0x000fe20000000000 */
        /* <DEDUP_REMOVED lines=18> */
[----:B-1----:R-:W-:Y:S01]  /*4060*/  UIADD3 UR4, UPT, UPT, UR4, 0x606, URZ ;  /* 0x0000060604047890 */ /* 0x002fe2000fffe0ff */
[----:B------:R-:W-:Y:S01]  /*4070*/  UMOV UR6, 0x0 ;  /* 0x0000000000067882 */ /* 0x000fe20000000000 */
[----:B------:R-:W-:Y:S01]  /*4080*/  UMOV UR7, 0x4100910 ;  /* 0x0410091000077882 */ /* 0x000fe20000000000 */
[----:B------:R-:W-:Y:S01]  /*4090*/  UMOV UR31, 0x40004040 ;  /* 0x40004040001f7882 */ /* 0x000fe20000000000 */
[----:B----4-:R-:W-:Y:S01]  /*40a0*/  UMOV UR22, 0x0 ;  /* 0x0000000000167882 */ /* 0x010fe20000000000 */
[----:B------:R-:W-:Y:S01]  /*40b0*/  UMOV UR23, 0x4100910 ;  /* 0x0410091000177882 */ /* 0x000fe20000000000 */
[----:B------:R-:W-:Y:S01]  /*40c0*/  R2UR.FILL UR77, R3 ;  /* 0x00000000034d72ca */ /* 0x000fe200004e0000 */
[----:B------:R1:W-:Y:S01]  /*40d0*/  UTCHMMA gdesc[UR12], gdesc[UR14], tmem[UR8], tmem[UR22], idesc[UR23], UPT ;  /* 0x00ff160e0c0075ea */ /* 0x0003e2000b800008 */
[----:B------:R-:W-:Y:S01]  /*40e0*/  R2UR.FILL UR76, R2 ;  /* 0x00000000024c72ca */ /* 0x000fe200004e0000 */
[----:B------:R-:W-:Y:S01]  /*40f0*/  UTCHMMA gdesc[UR64], gdesc[UR66], tmem[UR8], tmem[UR22], idesc[UR23], UPT ;  /* 0x00ff1642400075ea */ /* 0x000fe2000b800008 */
[----:B------:R-:W-:Y:S01]  /*4100*/  UTCHMMA gdesc[UR60], gdesc[UR62], tmem[UR8], tmem[UR22], idesc[UR23], UPT ;  /* 0x00ff163e3c0075ea */ /* 0x000fe2000b800008 */
[----:B------:R-:W-:Y:S01]  /*4110*/  UMOV UR18, 0x0 ;  /* 0x0000000000127882 */ /* 0x000fe20000000000 */
[----:B------:R-:W-:Y:S01]  /*4120*/  UMOV UR19, 0x4100910 ;  /* 0x0410091000137882 */ /* 0x000fe20000000000 */
[----:B------:R-:W-:Y:S01]  /*4130*/  UMOV UR29, 0x40004040 ;  /* 0x40004040001d7882 */ /* 0x000fe20000000000 */
[----:B------:R-:W-:Y:S01]  /*4140*/  UTCHMMA gdesc[UR56], gdesc[UR58], tmem[UR8], tmem[UR18], idesc[UR19], UPT ;  /* 0x00ff123a380075ea */ /* 0x000fe2000b800008 */
[----:B------:R-:W-:Y:S01]  /*4150*/  UTCHMMA gdesc[UR52], gdesc[UR54], tmem[UR8], tmem[UR18], idesc[UR19], UPT ;  /* 0x00ff1236340075ea */ /* 0x000fe2000b800008 */
[----:B------:R-:W-:Y:S01]  /*4160*/  UTCHMMA gdesc[UR48], gdesc[UR50], tmem[UR8], tmem[UR18], idesc[UR19], UPT ;  /* 0x00ff1232300075ea */ /* 0x000fe2000b800008 */
[----:B------:R-:W-:Y:S01]  /*4170*/  UTCHMMA gdesc[UR44], gdesc[UR46], tmem[UR8], tmem[UR6], idesc[UR7], UPT ;  /* 0x00ff062e2c0075ea */ /* 0x000fe2000b800008 */
[----:B------:R-:W-:Y:S01]  /*4180*/  UMOV UR27, 0x40004040 ;  /* 0x40004040001b7882 */ /* 0x000fe20000000000 */
[----:B------:R-:W-:Y:S01]  /*4190*/  UMOV UR25, 0x40004040 ;  /* 0x4000404000197882 */ /* 0x000fe20000000000 */
[----:B------:R-:W-:Y:S01]  /*41a0*/  UMOV UR21, 0x40004040 ;  /* 0x4000404000157882 */ /* 0x000fe20000000000 */
[----:B------:R-:W-:Y:S01]  /*41b0*/  UMOV UR17, 0x40004040 ;  /* 0x4000404000117882 */ /* 0x000fe20000000000 */
[----:B------:R-:W-:Y:S01]  /*41c0*/  UMOV UR11, 0x40004040 ;  /* 0x40004040000b7882 */ /* 0x000fe20000000000 */
[----:B-1----:R-:W-:Y:S01]  /*41d0*/  UMOV UR12, 0x0 ;  /* 0x00000000000c7882 */ /* 0x002fe20000000000 */
[----:B------:R-:W-:Y:S01]  /*41e0*/  UMOV UR13, 0x4100910 ;  /* 0x04100910000d7882 */ /* 0x000fe20000000000 */
[----:B------:R-:W-:Y:S01]  /*41f0*/  UMOV UR14, 0x0 ;  /* 0x00000000000e7882 */ /* 0x000fe20000000000 */
[----:B------:R-:W-:Y:S01]  /*4200*/  UTCHMMA gdesc[UR40], gdesc[UR42], tmem[UR8], tmem[UR12], idesc[UR13], UPT ;  /* 0x00ff0c2a280075ea */ /* 0x000fe2000b800008 */
[----:B------:R-:W-:Y:S01]  /*4210*/  UTCHMMA gdesc[UR36], gdesc[UR38], tmem[UR8], tmem[UR6], idesc[UR7], UPT ;  /* 0x00ff0626240075ea */ /* 0x000fe2000b800008 */
[----:B------:R-:W-:Y:S01]  /*4220*/  UMOV UR15, 0x4100910 ;  /* 0x04100910000f7882 */ /* 0x000fe20000000000 */
[----:B------:R-:W-:Y:S01]  /*4230*/  UTCHMMA gdesc[UR32], gdesc[UR34], tmem[UR8], tmem[UR18], idesc[UR19], UPT ;  /* 0x00ff1222200075ea */ /* 0x000fe2000b800008 */
[----:B------:R-:W-:Y:S01]  /*4240*/  UTCHMMA gdesc[UR28], gdesc[UR30], tmem[UR8], tmem[UR14], idesc[UR15], UPT ;  /* 0x00ff0e1e1c0075ea */ /* 0x000fe2000b800008 */
[----:B------:R-:W-:Y:S01]  /*4250*/  UTCHMMA gdesc[UR24], gdesc[UR26], tmem[UR8], tmem[UR12], idesc[UR13], UPT ;  /* 0x00ff0c1a180075ea */ /* 0x000fe2000b800008 */
[----:B------:R1:W-:Y:S01]  /*4260*/  UTCHMMA gdesc[UR16], gdesc[UR20], tmem[UR8], tmem[UR6], idesc[UR7], UPT ;  /* 0x00ff0614100075ea */ /* 0x0003e2000b800008 */
[----:B------:R2:W-:Y:S01]  /*4270*/  UTCHMMA gdesc[UR4], gdesc[UR10], tmem[UR8], tmem[UR76], idesc[UR77], UPT ;  /* 0x00ff4c0a040075ea */ /* 0x0005e2000b800008 */
[----:B------:R2:W-:Y:S01]  /*4280*/  UTCBAR.MULTICAST [UR70], URZ, UR72 ;  /* 0x000000ff460073e9 */ /* 0x0005e20008000848 */
[----:B-1----:R-:W-:Y:S01]  /*4290*/  UMOV UR7, UR9 ;  /* 0x0000000900077c82 */ /* 0x002fe20008000000 */
[----:B---3--:R-:W-:Y:S05]  /*42a0*/  BRA.U UP3, `(.L_x_68) ;  /* 0xfffffff903247547 */ /* 0x008fea000b83ffff */
.L_x_65:
[----:B--2---:R-:W-:Y:S02]  /*42b0*/  R2UR UR4, R13 ;  /* 0x000000000d0472ca */ /* 0x004fe400000e0000 */
[----:B------:R-:W-:-:S04]  /*42c0*/  ISETP.NE.AND P0, PT, R10, 0x2, PT ;  /* 0x000000020a00780c */ /* 0x000fc80003f05270 */
[----:B-1----:R-:W-:Y:S02]  /*42d0*/  SEL R0, RZ, 0x1, P0 ;  /* 0x00000001ff007807 */ /* 0x002fe40000000000 */
[----:B------:R-:W-:Y:S02]  /*42e0*/  SEL R10, R10, RZ, P0 ;  /* 0x000000ff0a0a7207 */ /* 0x000fe40000000000 */
[----:B------:R-:W-:-:S03]  /*42f0*/  LOP3.LUT R9, R9, R0, RZ, 0x3c, !PT ;  /* 0x0000000009097212 */ /* 0x000fc600078e3cff */
[----:B------:R-:W-:Y:S02]  /*4300*/  UIADD3 UR5, UPT, UPT, UR4, 0x90, URZ ;  /* 0x0000009004057890 */ /* 0x000fe4000fffe0ff */
[----:B------:R-:W-:-:S04]  /*4310*/  UIADD3 UR4, UPT, UPT, UR75, 0x1, URZ ;  /* 0x000000014b047890 */ /* 0x000fc8000fffe0ff */
[----:B------:R-:W-:-:S03]  /*4320*/  UISETP.NE.AND UP0, UPT, UR4, 0x4, UPT ;  /* 0x000000040400788c */ /* 0x000fc6000bf05270 */
[----:B------:R1:W-:Y:S01]  /*4330*/  UTCBAR [UR5], URZ ;  /* 0x000000ff050073e9 */ /* 0x0003e200080000ff */
[----:B------:R-:W-:Y:S02]  /*4340*/  USEL UR6, URZ, 0x1, UP0 ;  /* 0x00000001ff067887 */ /* 0x000fe40008000000 */
[----:B------:R-:W-:-:S04]  /*4350*/  USEL UR75, UR4, URZ, UP0 ;  /* 0x000000ff044b7287 */ /* 0x000fc80008000000 */
[----:B------:R-:W-:Y:S01]  /*4360*/  LOP3.LUT R11, R11, UR6, RZ, 0x3c, !PT ;  /* 0x000000060b0b7c12 */ /* 0x000fe2000f8e3cff */
[----:B------:R-:W-:Y:S07]  /*4370*/  @P1 BRA `(.L_x_69) ;  /* 0xfffffff400501947 */ /* 0x000fee000383ffff */
[----:B------:R-:W2:Y:S01]  /*4380*/  S2UR UR8, SR_CgaCtaId ;  /* 0x00000000000879c3 */ /* 0x000ea20000008800 */
[----:B------:R-:W-:Y:S01]  /*4390*/  ELECT P0, URZ, PT ;  /* 0x0000000000ff782f */ /* 0x000fe20003800000 */
[----:B------:R-:W-:Y:S01]  /*43a0*/  IMAD.MOV.U32 R0, RZ, RZ, 0x1 ;  /* 0x00000001ff007424 */ /* 0x000fe200078e00ff */
[----:B------:R-:W-:Y:S01]  /*43b0*/  UIADD3 UR71, UPT, UPT, UR71, 0xb0, URZ ;  /* 0x000000b047477890 */ /* 0x000fe2000fffe0ff */
[----:B------:R-:W-:Y:S01]  /*43c0*/  SHF.L.U32 R2, R11, 0x1f, RZ ;  /* 0x0000001f0b027819 */ /* 0x000fe200000006ff */
[----:B------:R-:W-:-:S03]  /*43d0*/  UMOV UR4, 0x40 ;  /* 0x0000004000047882 */ /* 0x000fc60000000000 */
[----:B------:R-:W-:Y:S01]  /*43e0*/  UVIRTCOUNT.DEALLOC.SMPOOL 0x80 ;  /* 0x000000800000784c */ /* 0x000fe20000000000 */
[----:B--2---:R-:W-:Y:S02]  /*43f0*/  ULEA UR8, UR8, UR4, 0x18 ;  /* 0x0000000408087291 */ /* 0x004fe4000f8ec0ff */
[----:B------:R-:W-:-:S07]  /*4400*/  ULEA UR4, UR75, UR71, 0x3 ;  /* 0x000000474b047291 */ /* 0x000fce000f8e18ff */
[----:B------:R2:W-:Y:S02]  /*4410*/  @P0 STS.U8 [UR8+0x1c], R0 ;  /* 0x00001c00ff000988 */ /* 0x0005e40008000008 */
[----:B------:R-:W3:Y:S02]  /*4420*/  SYNCS.PHASECHK.TRANS64.TRYWAIT P0, [UR4], R2 ;  /* 0x00000002ff0075a7 */ /* 0x000ee40008001104 */
[----:B--23--:R-:W-:Y:S05]  /*4430*/  @!P0 BRA `(.L_x_70) ;  /* 0x00000040009c8947 */ /* 0x00cfea0003800000 */
.L_x_143:
[----:B------:R-:W-:-:S04]  /*4440*/  UIADD3 UR4, UPT, UPT, UR75, 0x1, URZ ;  /* 0x000000014b047890 */ /* 0x000fc8000fffe0ff */
[----:B------:R-:W-:-:S04]  /*4450*/  UISETP.NE.AND UP0, UPT, UR4, 0x4, UPT ;  /* 0x000000040400788c */ /* 0x000fc8000bf05270 */
[----:B------:R-:W-:Y:S02]  /*4460*/  USEL UR6, URZ, 0x1, UP0 ;  /* 0x00000001ff067887 */ /* 0x000fe40008000000 */
[----:B------:R-:W-:-:S04]  /*4470*/  USEL UR4, UR4, URZ, UP0 ;  /* 0x000000ff04047287 */ /* 0x000fc80008000000 */
[----:B-1----:R-:W-:Y:S01]  /*4480*/  ULEA UR5, UR4, UR71, 0x3 ;  /* 0x0000004704057291 */ /* 0x002fe2000f8e18ff */
[----:B--2---:R-:W-:-:S04]  /*4490*/  LOP3.LUT R2, R11, UR6, RZ, 0x3c, !PT ;  /* 0x000000060b027c12 */ /* 0x004fc8000f8e3cff */
[----:B------:R-:W-:-:S04]  /*44a0*/  SHF.L.U32 R3, R2, 0x1f, RZ ;  /* 0x0000001f02037819 */ /* 0x000fc800000006ff */
[----:B------:R-:W1:Y:S02]  /*44b0*/  SYNCS.PHASECHK.TRANS64.TRYWAIT P0, [UR5], R3 ;  /* 0x00000003ff0075a7 */ /* 0x000e640008001105 */
[----:B-1----:R-:W-:Y:S05]  /*44c0*/  @!P0 BRA `(.L_x_71) ;  /* 0x0000004000908947 */ /* 0x002fea0003800000 */
.L_x_145:
        /* <DEDUP_REMOVED lines=9> */
.L_x_147:
[----:B------:R-:W-:-:S04]  /*4560*/  UIADD3 UR4, UPT, UPT, UR4, 0x1, URZ ;  /* 0x0000000104047890 */ /* 0x000fc8000fffe0ff */
[----:B------:R-:W-:-:S04]  /*4570*/  UISETP.NE.AND UP0, UPT, UR4, 0x4, UPT ;  /* 0x000000040400788c */ /* 0x000fc8000bf05270 */
[----:B------:R-:W-:Y:S02]  /*4580*/  USEL UR5, URZ, 0x1, UP0 ;  /* 0x00000001ff057887 */ /* 0x000fe40008000000 */
[----:B------:R-:W-:-:S04]  /*4590*/  USEL UR4, UR4, URZ, UP0 ;  /* 0x000000ff04047287 */ /* 0x000fc80008000000 */
[----:B------:R-:W-:Y:S01]  /*45a0*/  ULEA UR4, UR4, UR71, 0x3 ;  /* 0x0000004704047291 */ /* 0x000fe2000f8e18ff */
[----:B------:R-:W-:-:S04]  /*45b0*/  LOP3.LUT R2, R2, UR5, RZ, 0x3c, !PT ;  /* 0x0000000502027c12 */ /* 0x000fc8000f8e3cff */
[----:B------:R-:W-:-:S04]  /*45c0*/  SHF.L.U32 R2, R2, 0x1f, RZ ;  /* 0x0000001f02027819 */ /* 0x000fc800000006ff */
[----:B------:R-:W2:Y:S02]  /*45d0*/  SYNCS.PHASECHK.TRANS64.TRYWAIT P0, [UR4], R2 ;  /* 0x00000002ff0075a7 */ /* 0x000ea40008001104 */
[----:B--2---:R-:W-:Y:S05]  /*45e0*/  @!P0 BRA `(.L_x_73) ;  /* 0x0000004000788947 */ /* 0x004fea0003800000 */
.L_x_149:
[----:B------:R-:W-:Y:S01]  /*45f0*/  NOP ;  /* 0x0000000000007918 */ /* 0x000fe20000000000 */
[----:B-1----:R-:W1:Y:S01]  /*4600*/  LDS R0, [UR8+0x14] ;  /* 0x00001408ff007984 */ /* 0x002e620008000800 */
[----:B------:R-:W-:Y:S01]  /*4610*/  R2UR UR4, R15 ;  /* 0x000000000f0472ca */ /* 0x000fe200000e0000 */
[----:B------:R-:W-:Y:S01]  /*4620*/  UMOV UR5, 0xffff ;  /* 0x0000ffff00057882 */ /* 0x000fe20000000000 */
[----:B------:R-:W-:-:S11]  /*4630*/  UMOV UR6, 0x1 ;  /* 0x0000000100067882 */ /* 0x000fd60000000000 */
[----:B------:R-:W-:-:S04]  /*4640*/  ULOP3.LUT UR4, UR4, 0xffff, URZ, 0xc0, !UPT ;  /* 0x0000ffff04047892 */ /* 0x000fc8000f8ec0ff */
[----:B------:R-:W-:-:S04]  /*4650*/  USHF.R.U32.HI UR4, URZ, 0x5, UR4 ;  /* 0x00000005ff047899 */ /* 0x000fc80008011604 */
[----:B------:R-:W-:Y:S02]  /*4660*/  USHF.L.U32 UR5, UR5, UR4, URZ ;  /* 0x0000000405057299 */ /* 0x000fe400080006ff */
[----:B------:R-:W-:-:S04]  /*4670*/  USHF.L.U32 UR4, UR6, UR4, URZ ;  /* 0x0000000406047299 */ /* 0x000fc800080006ff */
[----:B-1----:R-:W-:-:S04]  /*4680*/  LOP3.LUT R0, R0, UR5, RZ, 0xc0, !PT ;  /* 0x0000000500007c12 */ /* 0x002fc8000f8ec0ff */
[----:B------:R-:W-:-:S13]  /*4690*/  ISETP.NE.AND P0, PT, R0, UR5, PT ;  /* 0x0000000500007c0c */ /* 0x000fda000bf05270 */
[----:B------:R-:W-:Y:S05]  /*46a0*/  @P0 BRA `(.L_x_74) ;  /* 0x0000000000580947 */ /* 0x000fea0003800000 */
[----:B------:R-:W1:Y:S02]  /*46b0*/  LDS R0, [UR8+0x18] ;  /* 0x00001808ff007984 */ /* 0x000e640008000800 */
[----:B-1----:R-:W-:-:S04]  /*46c0*/  LOP3.LUT R0, R0, UR4, RZ, 0xc0, !PT ;  /* 0x0000000400007c12 */ /* 0x002fc8000f8ec0ff */
[----:B------:R-:W-:-:S13]  /*46d0*/  ISETP.NE.AND P0, PT, R0, UR4, PT ;  /* 0x0000000400007c0c */ /* 0x000fda000bf05270 */
[----:B------:R-:W-:Y:S05]  /*46e0*/  @P0 BRA `(.L_x_75) ;  /* 0x00000000003c0947 */ /* 0x000fea0003800000 */
[----:B------:R-:W1:Y:S01]  /*46f0*/  S2R R2, SR_LANEID ;  /* 0x0000000000027919 */ /* 0x000e620000000000 */
[----:B------:R-:W-:-:S06]  /*4700*/  ULOP3.LUT UR5, URZ, UR5, URZ, 0x33, !UPT ;  /* 0x00000005ff057292 */ /* 0x000fcc000f8e33ff */
[----:B------:R-:W-:-:S04]  /*4710*/  IMAD.U32 R0, RZ, RZ, UR5 ;  /* 0x00000005ff007e24 */ /* 0x000fc8000f8e00ff */
[----:B------:R2:W3:Y:S02]  /*4720*/  REDUX UR7, R0 ;  /* 0x00000000000773c4 */ /* 0x0004e40000000000 */
[----:B------:R4:W-:Y:S01]  /*4730*/  UTCATOMSWS.AND URZ, UR5 ;  /* 0x0000000500ff79e3 */ /* 0x0009e20008000000 */
[----:B--2---:R-:W-:Y:S01]  /*4740*/  LOP3.LUT R0, RZ, UR4, RZ, 0x33, !PT ;  /* 0x00000004ff007c12 */ /* 0x004fe2000f8e33ff */
[----:B------:R-:W-:Y:S02]  /*4750*/  VOTEU.ANY UR4, UPT, PT ;  /* 0x0000000000047886 */ /* 0x000fe400038e0100 */
[----:B------:R-:W-:Y:S02]  /*4760*/  UFLO.U32 UR4, UR4 ;  /* 0x00000004000472bd */ /* 0x000fe400080e0000 */
[----:B------:R-:W2:Y:S04]  /*4770*/  REDUX UR6, R0 ;  /* 0x00000000000673c4 */ /* 0x000ea80000000000 */
[----:B-1----:R-:W-:-:S02]  /*4780*/  ISETP.EQ.U32.AND P0, PT, R2, UR4, PT ;  /* 0x0000000402007c0c */ /* 0x002fc4000bf02070 */
[----:B---3--:R-:W-:-:S11]  /*4790*/  MOV R2, UR7 ;  /* 0x0000000700027c02 */ /* 0x008fd60008000f00 */
[----:B------:R4:W-:Y:S01]  /*47a0*/  @P0 ATOMS.AND RZ, [UR8+0x14], R2 ;  /* 0x00001402ffff098c */ /* 0x0009e2000a800008 */
[----:B--2---:R-:W-:-:S05]  /*47b0*/  IMAD.U32 R0, RZ, RZ, UR6 ;  /* 0x00000006ff007e24 */ /* 0x004fca000f8e00ff */
[----:B------:R4:W-:Y:S01]  /*47c0*/  @P0 ATOMS.AND RZ, [UR8+0x18], R0 ;  /* 0x00001800ffff098c */ /* 0x0009e2000a800008 */
[----:B------:R-:W-:Y:S05]  /*47d0*/  BRA `(.L_x_76) ;  /* 0x0000000000147947 */ /* 0x000fea0003800000 */
.L_x_75:
[----:B------:R-:W-:Y:S02]  /*47e0*/  MOV R2, 0x4800 ;  /* 0x0000480000027802 */ /* 0x000fe40000000f00 */
[----:B-----5:R-:W-:Y:S05]  /*47f0*/  CALL.REL.NOINC `($__internal_0_$__cuda_sm10x_tcgen05_guardrail_trap_col_being_dealloced_not_returned_by_alloc) ;  /* 0x0000004000e87944 */ /* 0x020fea0003c00000 */
[----:B------:R-:W-:Y:S05]  /*4800*/  BRA `(.L_x_76) ;  /* 0x0000000000087947 */ /* 0x000fea0003800000 */
.L_x_74:
[----:B------:R-:W-:Y:S02]  /*4810*/  MOV R2, 0x4830 ;  /* 0x0000483000027802 */ /* 0x000fe40000000f00 */
[----:B-----5:R-:W-:Y:S05]  /*4820*/  CALL.REL.NOINC `($__internal_2_$__cuda_sm10x_tcgen05_guardrail_trap_unallocated_columns_being_dealloced) ;  /* 0x0000004000f47944 */ /* 0x020fea0003c00000 */
.L_x_76:
[----:B------:R-:W-:Y:S01]  /*4830*/  NOP ;  /* 0x0000000000007918 */ /* 0x000fe20000000000 */
[----:B----4-:R-:W-:Y:S05]  /*4840*/  EXIT ;  /* 0x000000000000794d */ /* 0x010fea0003800000 */
.L_x_58:
[----:B------:R-:W-:-:S09]  /*4850*/  UISETP.NE.OR UP0, UPT, UR22, 0x3, !UP3 ;  /* 0x000000031600788c */ /* 0x000fd2000df05670 */
[----:B------:R-:W-:Y:S05]  /*4860*/  BRA.U UP0, `(.L_x_77) ;  /* 0x0000000d00f07547 */ /* 0x000fea000b800000 */
[----:B------:R-:W1:Y:S01]  /*4870*/  LDCU UR33, c[0x0][0x370] ;  /* 0x00006e00ff2177ac */ /* 0x000e620008000800 */
[----:B------:R-:W2:Y:S01]  /*4880*/  LDC.64 R16, c[0x0][0x348] ;  /* 0x0000d200ff107b82 */ /* 0x000ea20000000a00 */
[----:B------:R-:W-:Y:S02]  /*4890*/  HFMA2 R13, -RZ, RZ, 0, 0 ;  /* 0x00000000ff0d7431 */ /* 0x000fe400000001ff */
[----:B------:R-:W-:Y:S01]  /*48a0*/  IMAD.MOV.U32 R15, RZ, RZ, 0x1 ;  /* 0x00000001ff0f7424 */ /* 0x000fe200078e00ff */
[----:B------:R-:W1:Y:S01]  /*48b0*/  LDCU.128 UR28, c[0x0][0xb10] ;  /* 0x00016200ff1c77ac */ /* 0x000e620008000c00 */
[----:B------:R-:W-:Y:S01]  /*48c0*/  IMAD.MOV.U32 R14, RZ, RZ, RZ ;  /* 0x000000ffff0e7224 */ /* 0x000fe200078e00ff */
[----:B------:R-:W-:Y:S01]  /*48d0*/  MOV R7, 0x2000 ;  /* 0x0000200000077802 */ /* 0x000fe20000000f00 */
[----:B------:R-:W3:Y:S01]  /*48e0*/  LDCU UR32, c[0x0][0x374] ;  /* 0x00006e80ff2077ac */ /* 0x000ee20008000800 */
[----:B------:R-:W4:Y:S01]  /*48f0*/  LDC.64 R2, c[0x0][0x888] ;  /* 0x00022200ff027b82 */ /* 0x000f220000000a00 */
[----:B------:R-:W3:Y:S01]  /*4900*/  LDCU UR15, c[0x0][0xb0c] ;  /* 0x00016180ff0f77ac */ /* 0x000ee20008000800 */
[----:B------:R-:W3:Y:S06]  /*4910*/  LDCU UR36, c[0x0][0xb20] ;  /* 0x00016400ff2477ac */ /* 0x000eec0008000800 */
[----:B------:R-:W2:Y:S01]  /*4920*/  LDC.64 R4, c[0x0][0x890] ;  /* 0x00022400ff047b82 */ /* 0x000ea20000000a00 */
[----:B------:R-:W3:Y:S01]  /*4930*/  LDCU UR4, c[0x0][0xb30] ;  /* 0x00016600ff0477ac */ /* 0x000ee20008000800 */
[----:B-1----:R-:W-:-:S02]  /*4940*/  UIMAD.WIDE.U32 UR6, UR33, UR28, URZ ;  /* 0x0000001c210672a5 */ /* 0x002fc4000f8e00ff */
[----:B---3--:R-:W-:Y:S01]  /*4950*/  UIMAD.WIDE.U32 UR8, UR32, UR31, URZ ;  /* 0x0000001f200872a5 */ /* 0x008fe2000f8e00ff */
[----:B------:R-:W-:Y:S01]  /*4960*/  UMOV UR24, 0x400 ;  /* 0x0000040000187882 */ /* 0x000fe20000000000 */
[----:B------:R-:W-:-:S03]  /*4970*/  UPLOP3.LUT UP3, UPT, UPT, UPT, UPT, 0x40, 0x4 ;  /* 0x000000000004789c */ /* 0x000fc60003f6e870 */
[----:B------:R-:W-:Y:S01]  /*4980*/  UMOV UR6, UR7 ;  /* 0x0000000700067c82 */ /* 0x000fe20008000000 */
[----:B------:R-:W-:Y:S01]  /*4990*/  UISETP.GE.AND UP0, UPT, UR39, 0x1, UPT ;  /* 0x000000012700788c */ /* 0x000fe2000bf06270 */
[----:B------:R-:W-:Y:S01]  /*49a0*/  UMOV UR34, UR9 ;  /* 0x0000000900227c82 */ /* 0x000fe20008000000 */
[----:B------:R-:W-:Y:S01]  /*49b0*/  UISETP.NE.AND UP4, UPT, UR39, 0x1, UPT ;  /* 0x000000012700788c */ /* 0x000fe2000bf85270 */
[----:B------:R-:W1:Y:S01]  /*49c0*/  LDCU.64 UR16, c[0x0][0xb28] ;  /* 0x00016500ff1077ac */ /* 0x000e620008000a00 */
[----:B------:R-:W-:Y:S02]  /*49d0*/  ULEA UR24, UR54, UR24, 0x18 ;  /* 0x0000001836187291 */ /* 0x000fe4000f8ec0ff */
[----:B------:R-:W-:Y:S02]  /*49e0*/  UISETP.NE.AND UP6, UPT, UR15, 0x1, UPT ;  /* 0x000000010f00788c */ /* 0x000fe4000bfc5270 */
[----:B------:R-:W-:Y:S02]  /*49f0*/  UISETP.NE.AND UP5, UPT, UR30, 0x1, UPT ;  /* 0x000000011e00788c */ /* 0x000fe4000bfa5270 */
[----:B------:R-:W-:-:S02]  /*4a00*/  USHF.R.U32.HI UR35, URZ, UR29, UR6 ;  /* 0x0000001dff237299 */ /* 0x000fc40008011606 */
[----:B------:R-:W-:Y:S02]  /*4a10*/  USHF.R.U32.HI UR34, URZ, UR36, UR34 ;  /* 0x00000024ff227299 */ /* 0x000fe40008011622 */
[----:B------:R-:W-:Y:S01]  /*4a20*/  UISETP.NE.AND UP2, UPT, UR4, 0x1, UPT ;  /* 0x000000010400788c */ /* 0x000fe2000bf45270 */
[----:B------:R-:W-:-:S10]  /*4a30*/  UMOV UR12, URZ ;  /* 0x000000ff000c7c82 */ /* 0x000fd40008000000 */
.L_x_86:
[C---:B------:R-:W-:Y:S02]  /*4a40*/  LEA R12, R14.reuse, UR24, 0x3 ;  /* 0x000000180e0c7c11 */ /* 0x040fe4000f8e18ff */
[----:B------:R-:W-:Y:S02]  /*4a50*/  SHF.L.U32 R0, R13, 0x1f, RZ ;  /* 0x0000001f0d007819 */ /* 0x000fe400000006ff */
[----:B------:R-:W-:Y:S02]  /*4a60*/  LEA R8, R14, UR24, 0x4 ;  /* 0x000000180e087c11 */ /* 0x000fe4000f8e20ff */
[----:B---3--:R-:W3:Y:S02]  /*4a70*/  SYNCS.PHASECHK.TRANS64.TRYWAIT P0, [R12+URZ+0x70], R0 ;  /* 0x000070000c0075a7 */ /* 0x008ee400080011ff */
[----:B---3--:R-:W-:Y:S05]  /*4a80*/  @!P0 BRA `(.L_x_78) ;  /* 0x0000003c00688947 */ /* 0x008fea0003800000 */
.L_x_150:
[----:B------:R-:W1:Y:S01]  /*4a90*/  LDS.128 R8, [R8+0x100] ;  /* 0x0001000008087984 */ /* 0x000e620000000c00 */
[----:B------:R-:W-:Y:S01]  /*4aa0*/  UISETP.GE.AND UP0, UPT, UR39, 0x1, UPT ;  /* 0x000000012700788c */ /* 0x000fe2000bf06270 */
[----:B------:R-:W-:Y:S01]  /*4ab0*/  @!PT LDS RZ, [RZ] ;  /* 0x00000000fffff984 */ /* 0x000fe20000000800 */
[----:B------:R-:W-:Y:S01]  /*4ac0*/  @!PT LDS RZ, [RZ] ;  /* 0x00000000fffff984 */ /* 0x000fe20000000800 */
[----:B------:R-:W-:Y:S01]  /*4ad0*/  @!PT LDS RZ, [RZ] ;  /* 0x00000000fffff984 */ /* 0x000fe20000000800 */
[----:B------:R-:W-:Y:S01]  /*4ae0*/  @!PT LDS RZ, [RZ] ;  /* 0x00000000fffff984 */ /* 0x000fe20000000800 */
[----:B------:R2:W-:Y:S06]  /*4af0*/  MEMBAR.ALL.CTA ;  /* 0x0000000000007992 */ /* 0x0005ec0000008000 */
[----:B--2---:R-:W2:Y:S01]  /*4b00*/  FENCE.VIEW.ASYNC.S ;  /* 0x00000000000073c6 */ /* 0x004ea20000000000 */
[----:B-1----:R-:W-:Y:S11]  /*4b10*/  LOP3.LUT P0, RZ, R10, 0x1, RZ, 0xc0, !PT ;  /* 0x000000010aff7812 */ /* 0x002ff6000780c0ff */
[----:B------:R-:W-:Y:S02]  /*4b20*/  @!UPT UIADD3 URZ, UPT, UPT, URZ, URZ, URZ ;  /* 0x000000fffffff290 */ /* 0x000fe4000fffe0ff */
[----:B--2---:R-:W-:Y:S01]  /*4b30*/  VOTEU.ANY UP1, P0 ;  /* 0x0000000000ff7886 */ /* 0x004fe20000020100 */
[----:B------:R-:W-:Y:S11]  /*4b40*/  PLOP3.LUT P0, PT, PT, PT, UP1, 0x80, 0x8 ;  /* 0x000000000008781c */ /* 0x000ff60003f0f018 */
[----:B------:R-:W-:Y:S02]  /*4b50*/  @!UPT UIADD3 URZ, UPT, UPT, URZ, URZ, URZ ;  /* 0x000000fffffff290 */ /* 0x000fe4000fffe0ff */
[----:B---3--:R-:W-:Y:S02]  /*4b60*/  @P0 SHF.R.U32.HI R0, RZ, 0x10, R9 ;  /* 0x00000010ff000819 */ /* 0x008fe40000011609 */
[----:B------:R-:W-:Y:S02]  /*4b70*/  @P0 MOV R6, R8 ;  /* 0x0000000800060202 */ /* 0x000fe40000000f00 */
[----:B------:R-:W-:Y:S01]  /*4b80*/  @P0 R2UR UR4, R0 ;  /* 0x00000000000402ca */ /* 0x000fe200000e0000 */
[----:B------:R-:W-:Y:S01]  /*4b90*/  VIADD R0, R12, 0x80 ;  /* 0x000000800c007836 */ /* 0x000fe20000000000 */
[----:B------:R-:W-:Y:S02]  /*4ba0*/  @P0 LOP3.LUT R8, R9, 0xffff, RZ, 0xc0, !PT ;  /* 0x0000ffff09080812 */ /* 0x000fe400078ec0ff */
[----:B------:R-:W-:Y:S02]  /*4bb0*/  @P0 R2UR UR6, R6 ;  /* 0x00000000060602ca */ /* 0x000fe400000e0000 */
[----:B------:R-:W-:Y:S02]  /*4bc0*/  PRMT R0, RZ, 0x654, R0 ;  /* 0x00000654ff007816 */ /* 0x000fe40000000000 */
[----:B------:R-:W-:Y:S02]  /*4bd0*/  @P0 R2UR UR5, R8 ;  /* 0x00000000080502ca */ /* 0x000fe400000e0000 */
[----:B------:R1:W-:Y:S03]  /*4be0*/  SYNCS.ARRIVE.TRANS64.RED.A1T0 RZ, [R0+URZ], RZ ;  /* 0x000000ff00ff79a7 */ /* 0x0003e600081004ff */
[----:B------:R-:W-:Y:S04]  /*4bf0*/  @UP1 UMOV UR26, UR4 ;  /* 0x00000004001a1c82 */ /* 0x000fe80008000000 */
[----:B------:R-:W-:Y:S04]  /*4c00*/  @UP1 UMOV UR14, UR6 ;  /* 0x00000006000e1c82 */ /* 0x000fe80008000000 */
[----:B------:R-:W-:Y:S01]  /*4c10*/  @UP1 UMOV UR13, UR5 ;  /* 0x00000005000d1c82 */ /* 0x000fe20008000000 */
[----:B------:R-:W-:Y:S05]  /*4c20*/  BRA.U !UP0, `(.L_x_79) ;  /* 0x0000000108a47547 */ /* 0x000fea000b800000 */
[----:B------:R-:W-:Y:S02]  /*4c30*/  UIMAD.WIDE.U32 UR8, UR13, UR31, URZ ;  /* 0x0000001f0d0872a5 */ /* 0x000fe4000f8e00ff */
[----:B------:R-:W-:Y:S02]  /*4c40*/  UIMAD.WIDE.U32 UR10, UR14, UR28, URZ ;  /* 0x0000001c0e0a72a5 */ /* 0x000fe4000f8e00ff */
[----:B------:R-:W-:Y:S02]  /*4c50*/  USEL UR4, UR32, UR34, !UP5 ;  /* 0x0000002220047287 */ /* 0x000fe4000e800000 */
[----:B------:R-:W-:Y:S02]  /*4c60*/  USEL UR7, UR33, UR35, !UP6 ;  /* 0x0000002321077287 */ /* 0x000fe4000f000000 */
[----:B------:R-:W-:Y:S02]  /*4c70*/  UIMAD.WIDE.U32 UR18, UR4, UR16, URZ ;  /* 0x00000010041272a5 */ /* 0x000fe4000f8e00ff */
[----:B------:R-:W-:Y:S01]  /*4c80*/  UIMAD.WIDE.U32 UR20, UR7, UR16, URZ ;  /* 0x00000010071472a5 */ /* 0x000fe2000f8e00ff */
[----:B------:R-:W-:Y:S02]  /*4c90*/  UMOV UR5, UR9 ;  /* 0x0000000900057c82 */ /* 0x000fe40008000000 */
[----:B------:R-:W-:Y:S03]  /*4ca0*/  USHF.R.U32.HI UR6, URZ, UR36, UR5 ;  /* 0x00000024ff067299 */ /* 0x000fe60008011605 */
[----:B------:R-:W-:Y:S01]  /*4cb0*/  UMOV UR5, UR11 ;  /* 0x0000000b00057c82 */ /* 0x000fe20008000000 */
[----:B------:R-:W-:Y:S02]  /*4cc0*/  USEL UR6, UR13, UR6, !UP5 ;  /* 0x000000060d067287 */ /* 0x000fe4000e800000 */
[----:B------:R-:W-:Y:S02]  /*4cd0*/  USHF.R.U32.HI UR8, URZ, UR29, UR5 ;  /* 0x0000001dff087299 */ /* 0x000fe40008011605 */
[----:B------:R-:W-:Y:S01]  /*4ce0*/  UIMAD.WIDE.U32 UR10, UR6, UR16, URZ ;  /* 0x00000010060a72a5 */ /* 0x000fe2000f8e00ff */
[----:B------:R-:W-:Y:S02]  /*4cf0*/  UMOV UR5, UR19 ;  /* 0x0000001300057c82 */ /* 0x000fe40008000000 */
[----:B------:R-:W-:Y:S03]  /*4d00*/  @UP4 USHF.R.U32.HI UR4, URZ, UR17, UR5 ;  /* 0x00000011ff044299 */ /* 0x000fe60008011605 */
[----:B------:R-:W-:Y:S01]  /*4d10*/  UMOV UR5, UR21 ;  /* 0x0000001500057c82 */ /* 0x000fe20008000000 */
[----:B------:R-:W-:Y:S02]  /*4d20*/  UIMAD UR4, UR39, UR4, URZ ;  /* 0x00000004270472a4 */ /* 0x000fe4000f8e02ff */
[----:B------:R-:W-:Y:S02]  /*4d30*/  @UP4 USHF.R.U32.HI UR7, URZ, UR17, UR5 ;  /* 0x00000011ff074299 */ /* 0x000fe40008011605 */
[----:B------:R-:W-:Y:S02]  /*4d40*/  USEL UR5, UR14, UR8, !UP6 ;  /* 0x000000080e057287 */ /* 0x000fe4000f000000 */
[----:B------:R-:W-:Y:S02]  /*4d50*/  UIMAD UR8, UR39, UR7, URZ ;  /* 0x00000007270872a4 */ /* 0x000fe4000f8e02ff */
[----:B------:R-:W-:Y:S03]  /*4d60*/  UISETP.GE.AND UP0, UPT, UR6, UR4, UPT ;  /* 0x000000040600728c */ /* 0x000fe6000bf06270 */
[----:B------:R-:W-:Y:S01]  /*4d70*/  UMOV UR4, UR11 ;  /* 0x0000000b00047c82 */ /* 0x000fe20008000000 */
[----:B------:R-:W-:Y:S02]  /*4d80*/  UISETP.GE.OR UP0, UPT, UR5, UR8, UP0 ;  /* 0x000000080500728c */ /* 0x000fe40008706670 */
[----:B------:R-:W-:Y:S02]  /*4d90*/  USHF.R.U32.HI UR4, URZ, UR17, UR4 ;  /* 0x00000011ff047299 */ /* 0x000fe40008011604 */
[----:B------:R-:W-:Y:S02]  /*4da0*/  UIMAD.WIDE.U32 UR8, UR5, UR16, URZ ;  /* 0x00000010050872a5 */ /* 0x000fe4000f8e00ff */
[----:B------:R-:W-:Y:S04]  /*4db0*/  USEL UR10, UR6, UR4, !UP4 ;  /* 0x00000004060a7287 */ /* 0x000fe8000e000000 */
[----:B------:R-:W-:Y:S01]  /*4dc0*/  UIADD3 UR11, UPT, UPT, -UR10, URZ, URZ ;  /* 0x000000ff0a0b7290 */ /* 0x000fe2000fffe1ff */
[----:B------:R-:W-:Y:S02]  /*4dd0*/  @!UP0 UMOV UR4, UR9 ;  /* 0x0000000900048c82 */ /* 0x000fe40008000000 */
[----:B------:R-:W-:Y:S02]  /*4de0*/  @!UP0 USHF.R.U32.HI UR4, URZ, UR17, UR4 ;  /* 0x00000011ff048299 */ /* 0x000fe40008011604 */
[----:B------:R-:W-:Y:S02]  /*4df0*/  UIMAD UR8, UR39, UR11, UR6 ;  /* 0x0000000b270872a4 */ /* 0x000fe4000f8e0206 */
[----:B------:R-:W-:Y:S04]  /*4e00*/  @!UP0 USEL UR4, UR5, UR4, !UP4 ;  /* 0x0000000405048287 */ /* 0x000fe8000e000000 */
[----:B------:R-:W-:Y:S02]  /*4e10*/  @!UP0 UIMAD UR8, UR7, UR8, UR4 ;  /* 0x00000008070882a4 */ /* 0x000fe4000f8e0204 */
[----:B------:R-:W-:Y:S02]  /*4e20*/  @!UP0 UIADD3 UR9, UPT, UPT, UR10, -UR4, URZ ;  /* 0x800000040a098290 */ /* 0x000fe4000fffe0ff */
[----:B------:R-:W-:Y:S02]  /*4e30*/  UIADD3 UR4, UPT, UPT, -UR5, URZ, URZ ;  /* 0x000000ff05047290 */ /* 0x000fe4000fffe1ff */
[----:B------:R-:W-:Y:S02]  /*4e40*/  UIADD3 UR7, UPT, UPT, -UR6, URZ, URZ ;  /* 0x000000ff06077290 */ /* 0x000fe4000fffe1ff */
[----:B------:R-:W-:Y:S02]  /*4e50*/  @!UP0 UIMAD UR6, UR9, UR39, UR5 ;  /* 0x00000027090682a4 */ /* 0x000fe4000f8e0205 */
[----:B------:R-:W-:Y:S02]  /*4e60*/  UIMAD UR14, UR15, UR4, UR14 ;  /* 0x000000040f0e72a4 */ /* 0x000fe4000f8e020e */
[----:B------:R-:W-:Y:S01]  /*4e70*/  UIMAD UR13, UR30, UR7, UR13 ;  /* 0x000000071e0d72a4 */ /* 0x000fe2000f8e020d */
[----:B------:R-:W-:Y:S02]  /*4e80*/  @!UP0 UMOV UR5, UR8 ;  /* 0x0000000800058c82 */ /* 0x000fe40008000000 */
[----:B------:R-:W-:Y:S02]  /*4e90*/  UIMAD UR14, UR5, UR15, UR14 ;  /* 0x0000000f050e72a4 */ /* 0x000fe4000f8e020e */
[----:B------:R-:W-:Y:S11]  /*4ea0*/  UIMAD UR13, UR6, UR30, UR13 ;  /* 0x0000001e060d72a4 */ /* 0x000ff6000f8e020d */
[----:B------:R-:W-:Y:S01]  /*4eb0*/  @!UPT UIADD3 URZ, UPT, UPT, URZ, URZ, URZ ;  /* 0x000000fffffff290 */ /* 0x000fe2000fffe0ff */
.L_x_79:
[----:B------:R-:W2:Y:S01]  /*4ec0*/  @!UP2 LDCU.128 UR20, c[0x0][0xb10] ;  /* 0x00016200ff14a7ac */ /* 0x000ea20008000c00 */
[C---:B------:R-:W-:Y:S02]  /*4ed0*/  ISETP.NE.U32.AND P1, PT, R4.reuse, RZ, PT ;  /* 0x000000ff0400720c */ /* 0x040fe40003f25070 */
[----:B------:R-:W-:Y:S02]  /*4ee0*/  ISETP.NE.U32.AND P0, PT, R4, RZ, PT ;  /* 0x000000ff0400720c */ /* 0x000fe40003f05070 */
[C---:B------:R-:W-:Y:S02]  /*4ef0*/  ISETP.NE.AND.EX P1, PT, R5.reuse, RZ, PT, P1 ;  /* 0x000000ff0500720c */ /* 0x040fe40003f25310 */
[----:B------:R-:W-:Y:S01]  /*4f00*/  ISETP.NE.AND.EX P0, PT, R5, RZ, PT, P0 ;  /* 0x000000ff0500720c */ /* 0x000fe20003f05300 */
[----:B------:R-:W3:Y:S01]  /*4f10*/  @!UP2 LDCU UR5, c[0x0][0xb0c] ;  /* 0x00016180ff05a7ac */ /* 0x000ee20008000800 */
[----:B------:R-:W-:Y:S02]  /*4f20*/  USHF.L.U32 UR11, UR25, 0x6, URZ ;  /* 0x00000006190b7899 */ /* 0x000fe400080006ff */
[----:B------:R-:W-:Y:S02]  /*4f30*/  USHF.L.U32 UR10, UR27, 0x6, URZ ;  /* 0x000000061b0a7899 */ /* 0x000fe400080006ff */
[----:B--2---:R-:W-:Y:S07]  /*4f40*/  UIMAD.WIDE.U32 UR6, UR14, UR20, URZ ;  /* 0x000000140e0672a5 */ /* 0x004fee000f8e00ff */
[----:B------:R-:W-:Y:S01]  /*4f50*/  @!UP2 UMOV UR4, UR7 ;  /* 0x000000070004ac82 */ /* 0x000fe20008000000 */
[----:B---3--:R-:W-:Y:S02]  /*4f60*/  @!UP2 UISETP.NE.AND UP0, UPT, UR5, 0x1, UPT ;  /* 0x000000010500a88c */ /* 0x008fe4000bf05270 */
[----:B------:R-:W-:Y:S02]  /*4f70*/  @!UP2 USHF.R.U32.HI UR4, URZ, UR21, UR4 ;  /* 0x00000015ff04a299 */ /* 0x000fe40008011604 */
[----:B------:R-:W-:Y:S02]  /*4f80*/  UIMAD.WIDE.U32 UR6, UR13, UR23, URZ ;  /* 0x000000170d0672a5 */ /* 0x000fe4000f8e00ff */
[----:B------:R-:W-:Y:S02]  /*4f90*/  @!UP2 USEL UR8, UR14, UR4, !UP0 ;  /* 0x000000040e08a287 */ /* 0x000fe4000c000000 */
[----:B------:R-:W-:Y:S03]  /*4fa0*/  @!UP2 UISETP.NE.AND UP0, UPT, UR22, 0x1, UPT ;  /* 0x000000011600a88c */ /* 0x000fe6000bf05270 */
[----:B------:R-:W-:Y:S02]  /*4fb0*/  @!UP2 UMOV UR6, UR7 ;  /* 0x000000070006ac82 */ /* 0x000fe40008000000 */
[----:B------:R-:W2:Y:S02]  /*4fc0*/  @!UP2 LDCU UR4, c[0x0][0xb20] ;  /* 0x00016400ff04a7ac */ /* 0x000ea40008000800 */
[----:B--2---:R-:W-:Y:S04]  /*4fd0*/  @!UP2 USHF.R.U32.HI UR6, URZ, UR4, UR6 ;  /* 0x00000004ff06a299 */ /* 0x004fe80008011606 */
[----:B------:R-:W-:Y:S04]  /*4fe0*/  @!UP2 USEL UR6, UR13, UR6, !UP0 ;  /* 0x000000060d06a287 */ /* 0x000fe8000c000000 */
[----:B------:R-:W-:Y:S02]  /*4ff0*/  @!UP2 UIADD3 UR4, UPT, UPT, -UR8, UR6, URZ ;  /* 0x000000060804a290 */ /* 0x000fe4000fffe1ff */
[----:B------:R-:W-:Y:S02]  /*5000*/  @!UP2 UIADD3 UR6, UPT, UPT, UR8, -UR6, URZ ;  /* 0x800000060806a290 */ /* 0x000fe4000fffe0ff */
[----:B------:R-:W-:Y:S02]  /*5010*/  @!UP2 UIMAD UR14, UR4, UR5, UR14 ;  /* 0x00000005040ea2a4 */ /* 0x000fe4000f8e020e */
[----:B------:R-:W-:Y:S01]  /*5020*/  @!UP2 UIMAD UR13, UR6, UR22, UR13 ;  /* 0x00000016060da2a4 */ /* 0x000fe2000f8e020d */
[----:B------:R-:W-:Y:S11]  /*5030*/  BRA.U UP3, `(.L_x_80) ;  /* 0x0000000103107547 */ /* 0x000ff6000b800000 */
[----:B------:R-:W-:Y:S04]  /*5040*/  MOV R6, UR38 ;  /* 0x0000002600067c02 */ /* 0x000fe80008000f00 */
[----:B------:R-:W-:Y:S04]  /*5050*/  SHF.L.U32 R6, R6, 0x1f, RZ ;  /* 0x0000001f06067819 */ /* 0x000fe800000006ff */
[----:B------:R-:W2:Y:S02]  /*5060*/  SYNCS.PHASECHK.TRANS64.TRYWAIT P2, [UR24+0x68], R6 ;  /* 0x00006806ff0075a7 */ /* 0x000ea40008041118 */
[----:B--2---:R-:W-:Y:S05]  /*5070*/  @!P2 BRA `(.L_x_81) ;  /* 0x000000380000a947 */ /* 0x004fea0003800000 */
.L_x_80:
[----:B------:R-:W-:Y:S05]  /*5080*/  @!P1 BRA `(.L_x_82) ;  /* 0x0000000000309947 */ /* 0x000fea0003800000 */
[----:B----4-:R-:W-:Y:S01]  /*5090*/  ISETP.NE.U32.AND P1, PT, R2, RZ, PT ;  /* 0x000000ff0200720c */ /* 0x010fe20003f25070 */
[----:B------:R-:W2:Y:S01]  /*50a0*/  LDCU.64 UR4, c[0x0][0x358] ;  /* 0x00006b00ff0477ac */ /* 0x000ea20008000a00 */
[----:B------:R-:W-:Y:S02]  /*50b0*/  IMAD.MOV.U32 R53, RZ, RZ, 0x1 ;  /* 0x00000001ff357424 */ /* 0x000fe400078e00ff */
[----:B------:R-:W-:Y:S11]  /*50c0*/  ISETP.NE.AND.EX P1, PT, R3, RZ, PT, P1 ;  /* 0x000000ff0300720c */ /* 0x000ff60003f25310 */
[----:B------:R-:W-:Y:S02]  /*50d0*/  @!UPT UIADD3 URZ, UPT, UPT, URZ, URZ, URZ ;  /* 0x000000fffffff290 */ /* 0x000fe4000fffe0ff */
[----:B------:R-:W3:Y:S01]  /*50e0*/  @P1 LDC.64 R8, c[0x0][0x888] ;  /* 0x00022200ff081b82 */ /* 0x000ee20000000a00 */
[----:B-1----:R-:W-:Y:S04]  /*50f0*/  @P1 IMAD R0, R4, UR60, RZ ;  /* 0x0000003c04001c24 */ /* 0x002fe8000f8e02ff */
[----:B---3--:R-:W-:Y:S04]  /*5100*/  @P1 IMAD.WIDE R8, R0, 0x4, R8 ;  /* 0x0000000400081825 */ /* 0x008fe800078e0208 */
[----:B------:R-:W-:Y:S01]  /*5110*/  HFMA2 R0, -RZ, RZ, 0, 5.9604644775390625e-08 ;  /* 0x00000001ff007431 */ /* 0x000fe200000001ff */
[----:B--2--5:R2:W5:Y:S04]  /*5120*/  @P1 LDG.E R26, desc[UR4][R8.64] ;  /* 0x00000004081a1981 */ /* 0x024568000c1e1900 */
[----:B------:R-:W-:Y:S01]  /*5130*/  @!P1 PRMT R53, R0, 0x7610, R53 ;  /* 0x0000761000359816 */ /* 0x000fe20000000035 */
[----:B--2---:R-:W3:Y:S06]  /*5140*/  @!P1 LDC R26, c[0x0][0x880] ;  /* 0x00022000ff1a9b82 */ /* 0x004eec0000000800 */
.L_x_82:
[----:B---3-5:R-:W-:Y:S01]  /*5150*/  @!P0 FSETP.EQ.AND P1, PT, R26, RZ, PT ;  /* 0x000000ff1a00820b */ /* 0x028fe20003f22000 */
[----:B------:R-:W-:Y:S01]  /*5160*/  @!UPT UIADD3 URZ, UPT, UPT, URZ, URZ, URZ ;  /* 0x000000fffffff290 */ /* 0x000fe2000fffe0ff */
[----:B------:R-:W-:Y:S11]  /*5170*/  @!P0 BRA `(.L_x_83) ;  /* 0x0000000000188947 */ /* 0x000ff60003800000 */
[----:B------:R-:W-:Y:S02]  /*5180*/  LOP3.LUT P0, RZ, R53, 0xff, RZ, 0xc0, !PT ;  /* 0x000000ff35ff7812 */ /* 0x000fe4000780c0ff */
[----:B----4-:R-:W-:Y:S04]  /*5190*/  ISETP.NE.U32.AND P1, PT, R2, RZ, PT ;  /* 0x000000ff0200720c */ /* 0x010fe80003f25070 */
[----:B------:R-:W-:Y:S04]  /*51a0*/  ISETP.NE.AND.EX P1, PT, R3, RZ, PT, P1 ;  /* 0x000000ff0300720c */ /* 0x000fe80003f25310 */
[----:B------:R-:W-:Y:S03]  /*51b0*/  PLOP3.LUT P1, PT, P1, PT, PT, 0x8, 0x80 ;  /* 0x000000000080781c */ /* 0x000fe60000f2e170 */
[----:B------:R-:W-:Y:S11]  /*51c0*/  @P0 FSETP.EQ.AND P1, PT, R26, RZ, PT ;  /* 0x000000ff1a00020b */ /* 0x000ff60003f22000 */
[----:B------:R-:W-:Y:S02]  /*51d0*/  @!UPT UIADD3 URZ, UPT, UPT, URZ, URZ, URZ ;  /* 0x000000fffffff290 */ /* 0x000fe4000fffe0ff */
.L_x_83:
[----:B------:R-:W-:Y:S01]  /*51e0*/  ULEA UR4, UR12, UR24, 0x3 ;  /* 0x000000180c047291 */ /* 0x000fe2000f8e18ff */
[----:B------:R-:W-:Y:S02]  /*51f0*/  SHF.L.U32 R9, R15, 0x1f, RZ ;  /* 0x0000001f0f097819 */ /* 0x000fe400000006ff */
[----:B------:R-:W-:Y:S04]  /*5200*/  ELECT P0, URZ, PT ;  /* 0x0000000000ff782f */ /* 0x000fe80003800000 */
[----:B------:R-:W-:Y:S02]  /*5210*/  PLOP3.LUT P1, PT, P1, P0, PT, 0xf2, 0x2f ;  /* 0x00000000002f781c */ /* 0x000fe40000f21e72 */
[----:B------:R-:W2:Y:S11]  /*5220*/  SYNCS.PHASECHK.TRANS64.TRYWAIT P2, [UR4+0x48], R9 ;  /* 0x00004809ff0075a7 */ /* 0x000eb60008041104 */
[----:B------:R-:W-:Y:S05]  /*5230*/  @!P1 IADD3 R8, P0, PT, R16, 0x580, RZ ;  /* 0x0000058010089810 */ /* 0x000fea0007f1e0ff */
[----:B-1----:R-:W-:Y:S01]  /*5240*/  @!P1 IMAD.X R6, RZ, RZ, R17, P0 ;  /* 0x000000ffff069224 */ /* 0x002fe200000e0611 */
[----:B--2---:R-:W-:Y:S07]  /*5250*/  @!P2 BRA `(.L_x_84) ;  /* 0x0000003400a0a947 */ /* 0x004fee0003800000 */
.L_x_153:
[----:B------:R-:W-:Y:S01]  /*5260*/  @!P1 R2UR UR7, R6 ;  /* 0x00000000060792ca */ /* 0x000fe200000e0000 */
[----:B------:R-:W-:Y:S01]  /*5270*/  UIADD3 UR5, UPT, UPT, UR12, 0x1, URZ ;  /* 0x000000010c057890 */ /* 0x000fe2000fffe0ff */
[----:B------:R-:W-:Y:S01]  /*5280*/  @!P1 R2UR UR6, R8 ;  /* 0x00000000080692ca */ /* 0x000fe200000e0000 */
[----:B------:R-:W-:Y:S01]  /*5290*/  UIADD3 UR9, UPT, UPT, UR4, 0x30, URZ ;  /* 0x0000003004097890 */ /* 0x000fe2000fffe0ff */
[----:B------:R-:W-:Y:S01]  /*52a0*/  @!P1 IMAD.MOV.U32 R6, RZ, RZ, 0x2000 ;  /* 0x00002000ff069424 */ /* 0x000fe200078e00ff */
[----:B------:R-:W-:Y:S01]  /*52b0*/  UISETP.NE.AND UP0, UPT, UR5, 0x3, UPT ;  /* 0x000000030500788c */ /* 0x000fe2000bf05270 */
[----:B------:R-:W-:Y:S01]  /*52c0*/  VIADD R14, R14, 0x1 ;  /* 0x000000010e0e7836 */ /* 0x000fe20000000000 */
[----:B------:R-:W-:Y:S01]  /*52d0*/  UMOV UR22, 0x0 ;  /* 0x0000000000167882 */ /* 0x000fe20000000000 */
[----:B------:R-:W-:Y:S01]  /*52e0*/  UMOV UR23, 0x10000000 ;  /* 0x1000000000177882 */ /* 0x000fe20000000000 */
[----:B------:R-:W-:Y:S04]  /*52f0*/  UPRMT UR20, UR54, 0x654, UR9 ;  /* 0x0000065436147896 */ /* 0x000fe80008000009 */
[----:B-1----:R-:W-:Y:S01]  /*5300*/  IMAD.U32 R9, RZ, RZ, UR7 ;  /* 0x00000007ff097e24 */ /* 0x002fe2000f8e00ff */
[----:B------:R-:W-:Y:S01]  /*5310*/  USEL UR7, URZ, 0x1, UP0 ;  /* 0x00000001ff077887 */ /* 0x000fe20008000000 */
[----:B------:R-:W-:Y:S01]  /*5320*/  IMAD.U32 R8, RZ, RZ, UR6 ;  /* 0x00000006ff087e24 */ /* 0x000fe2000f8e00ff */
[----:B------:R-:W-:Y:S02]  /*5330*/  USEL UR6, UR5, URZ, UP0 ;  /* 0x000000ff05067287 */ /* 0x000fe40008000000 */
[----:B------:R-:W-:Y:S01]  /*5340*/  VOTEU.ALL UP0, P1 ;  /* 0x0000000000ff7886 */ /* 0x000fe20000800000 */
[----:B------:R-:W-:Y:S02]  /*5350*/  @!P1 R2UR UR19, R9 ;  /* 0x00000000091392ca */ /* 0x000fe400000e0000 */
[----:B------:R-:W-:Y:S02]  /*5360*/  @!P1 R2UR UR18, R8 ;  /* 0x00000000081292ca */ /* 0x000fe400000e0000 */
[----:B------:R-:W-:Y:S01]  /*5370*/  @!UP0 ULEA UR5, UR12, UR24, 0xd ;  /* 0x000000180c058291 */ /* 0x000fe2000f8e68ff */
[----:B------:R-:W-:Y:S02]  /*5380*/  LOP3.LUT R15, R15, UR7, RZ, 0x3c, !PT ;  /* 0x000000070f0f7c12 */ /* 0x000fe4000f8e3cff */
[----:B------:R-:W-:Y:S01]  /*5390*/  UMOV UR12, UR60 ;  /* 0x0000003c000c7c82 */ /* 0x000fe20008000000 */
[----:B------:R-:W-:Y:S01]  /*53a0*/  @!UP0 UIADD3 UR8, UPT, UPT, UR5, 0x400, URZ ;  /* 0x0000040005088890 */ /* 0x000fe2000fffe0ff */
[----:B------:R-:W-:Y:S01]  /*53b0*/  SHF.L.U32 R0, R15, 0x1f, RZ ;  /* 0x0000001f0f007819 */ /* 0x000fe200000006ff */
[----:B------:R-:W-:Y:S01]  /*53c0*/  VOTEU.ALL UP0, P1 ;  /* 0x0000000000ff7886 */ /* 0x000fe20000800000 */
[----:B------:R-:W-:Y:S06]  /*53d0*/  ULEA UR5, UR6, UR24, 0x3 ;  /* 0x0000001806057291 */ /* 0x000fec000f8e18ff */
[----:B------:R1:W-:Y:S01]  /*53e0*/  @!UP0 UTMALDG.3D [UR8], [UR18], desc[UR22] ;  /* 0x00001608120085b4 */ /* 0x0003e20008011000 */
[----:B------:R1:W-:Y:S01]  /*53f0*/  @!P1 SYNCS.ARRIVE.TRANS64.RED.A0TR RZ, [UR4+0x30], R6 ;  /* 0x00003006ffff99a7 */ /* 0x0003e20008300404 */
[----:B------:R-:W-:Y:S01]  /*5400*/  SYNCS.ARRIVE.TRANS64.RED.A1T0 RZ, [UR20], RZ ;  /* 0x000000ffffff79a7 */ /* 0x000fe20008100414 */
[----:B------:R-:W2:Y:S02]  /*5410*/  SYNCS.PHASECHK.TRANS64.TRYWAIT P0, [UR5+0x48], R0 ;  /* 0x00004800ff0075a7 */ /* 0x000ea40008001105 */
[----:B-12---:R-:W-:Y:S05]  /*5420*/  @!P0 BRA `(.L_x_85) ;  /* 0x0000003400448947 */ /* 0x006fea0003800000 */
.L_x_155:
[----:B------:R-:W-:Y:S01]  /*5430*/  UIADD3 UR9, UPT, UPT, UR5, 0x30, URZ ;  /* 0x0000003005097890 */ /* 0x000fe2000fffe0ff */
[----:B-1----:R-:W-:Y:S01]  /*5440*/  @!P1 IADD3 R6, P0, PT, R16, 0x580, RZ ;  /* 0x0000058010069810 */ /* 0x002fe20007f1e0ff */
[----:B------:R-:W-:Y:S01]  /*5450*/  UPLOP3.LUT UP3, UPT, UPT, UPT, UPT, 0x80, 0x8 ;  /* 0x000000000008789c */ /* 0x000fe20003f6f070 */
[----:B------:R-:W-:Y:S01]  /*5460*/  R2UR UR23, R55 ;  /* 0x00000000371772ca */ /* 0x000fe200000e0000 */
[----:B------:R-:W-:Y:S01]  /*5470*/  UMOV UR20, 0x0 ;  /* 0x0000000000147882 */ /* 0x000fe20000000000 */
[----:B------:R-:W-:Y:S01]  /*5480*/  @!P1 R2UR UR7, R6 ;  /* 0x00000000060792ca */ /* 0x000fe200000e0000 */
[----:B------:R-:W-:Y:S01]  /*5490*/  @!P1 IMAD.X R0, RZ, RZ, R17, P0 ;  /* 0x000000ffff009224 */ /* 0x000fe200000e0611 */
[----:B------:R-:W-:Y:S01]  /*54a0*/  UMOV UR21, 0x10000000 ;  /* 0x1000000000157882 */ /* 0x000fe20000000000 */
[----:B------:R-:W-:Y:S01]  /*54b0*/  UMOV UR12, UR60 ;  /* 0x0000003c000c7c82 */ /* 0x000fe20008000000 */
[----:B------:R-:W-:Y:S01]  /*54c0*/  VOTEU.ALL UP0, P1 ;  /* 0x0000000000ff7886 */ /* 0x000fe20000800000 */
[----:B------:R-:W-:Y:S01]  /*54d0*/  R2UR UR22, R56 ;  /* 0x00000000381672ca */ /* 0x000fe200000e0000 */
[----:B------:R-:W-:Y:S01]  /*54e0*/  UMOV UR60, UR26 ;  /* 0x0000001a003c7c82 */ /* 0x000fe20008000000 */
[----:B------:R-:W-:Y:S02]  /*54f0*/  @!P1 R2UR UR4, R0 ;  /* 0x00000000000492ca */ /* 0x000fe400000e0000 */
[----:B------:R-:W-:Y:S01]  /*5500*/  @!UP0 UIADD3 UR10, UPT, UPT, UR10, 0x20, URZ ;  /* 0x000000200a0a8890 */ /* 0x000fe2000fffe0ff */
[C---:B------:R-:W-:Y:S01]  /*5510*/  ISETP.NE.AND P0, PT, R14.reuse, 0x2, PT ;  /* 0x000000020e00780c */ /* 0x040fe20003f05270 */
[----:B------:R-:W-:Y:S02]  /*5520*/  UIADD3 UR27, UPT, UPT, UR13, UR23, URZ ;  /* 0x000000170d1b7290 */ /* 0x000fe4000fffe0ff */
[----:B------:R-:W-:Y:S01]  /*5530*/  IMAD.U32 R8, RZ, RZ, UR7 ;  /* 0x00000007ff087e24 */ /* 0x000fe2000f8e00ff */
[----:B------:R-:W-:Y:S02]  /*5540*/  SEL R0, RZ, 0x1, P0 ;  /* 0x00000001ff007807 */ /* 0x000fe40000000000 */
[----:B------:R-:W-:Y:S02]  /*5550*/  SEL R14, R14, RZ, P0 ;  /* 0x000000ff0e0e7207 */ /* 0x000fe40000000000 */
[----:B------:R-:W-:Y:S01]  /*5560*/  @!P1 R2UR UR18, R8 ;  /* 0x00000000081292ca */ /* 0x000fe200000e0000 */
[----:B------:R-:W-:Y:S01]  /*5570*/  UIADD3 UR25, UPT, UPT, UR14, UR22, URZ ;  /* 0x000000160e197290 */ /* 0x000fe2000fffe0ff */
[----:B------:R-:W-:Y:S01]  /*5580*/  IMAD.U32 R9, RZ, RZ, UR4 ;  /* 0x00000004ff097e24 */ /* 0x000fe2000f8e00ff */
[----:B------:R-:W-:Y:S01]  /*5590*/  @!UP0 ULEA UR4, UR6, UR24, 0xd ;  /* 0x0000001806048291 */ /* 0x000fe2000f8e68ff */
[----:B------:R-:W-:Y:S03]  /*55a0*/  LOP3.LUT R13, R13, R0, RZ, 0x3c, !PT ;  /* 0x000000000d0d7212 */ /* 0x000fe600078e3cff */
[----:B------:R-:W-:Y:S01]  /*55b0*/  @!P1 R2UR UR19, R9 ;  /* 0x00000000091392ca */ /* 0x000fe200000e0000 */
[----:B------:R-:W-:Y:S01]  /*55c0*/  @!UP0 UIADD3 UR8, UPT, UPT, UR4, 0x400, URZ ;  /* 0x0000040004088890 */ /* 0x000fe2000fffe0ff */
[----:B------:R-:W-:Y:S01]  /*55d0*/  VOTEU.ALL UP0, P1 ;  /* 0x0000000000ff7886 */ /* 0x000fe20000800000 */
[----:B------:R-:W-:Y:S10]  /*55e0*/  UPRMT UR4, UR54, 0x654, UR9 ;  /* 0x0000065436047896 */ /* 0x000ff40008000009 */
[----:B------:R1:W-:Y:S01]  /*55f0*/  @!UP0 UTMALDG.3D [UR8], [UR18], desc[UR20] ;  /* 0x00001408120085b4 */ /* 0x0003e20008011000 */
[----:B------:R3:W-:Y:S01]  /*5600*/  @!P1 SYNCS.ARRIVE.TRANS64.RED.A0TR RZ, [UR5+0x30], R7 ;  /* 0x00003007ffff99a7 */ /* 0x0007e20008300405 */
[----:B------:R-:W-:Y:S01]  /*5610*/  SYNCS.ARRIVE.TRANS64.RED.A1T0 RZ, [UR4], RZ ;  /* 0x000000ffffff79a7 */ /* 0x000fe20008100404 */
[----:B------:R-:W-:Y:S04]  /*5620*/  UIADD3 UR4, UPT, UPT, UR6, 0x1, URZ ;  /* 0x0000000106047890 */ /* 0x000fe8000fffe0ff */
[----:B------:R-:W-:Y:S04]  /*5630*/  UISETP.NE.AND UP0, UPT, UR4, 0x3, UPT ;  /* 0x000000030400788c */ /* 0x000fe8000bf05270 */
[----:B------:R-:W-:Y:S06]  /*5640*/  USEL UR5, URZ, 0x1, UP0 ;  /* 0x00000001ff057887 */ /* 0x000fec0008000000 */
[----:B------:R-:W-:Y:S01]  /*5650*/  LOP3.LUT R15, R15, UR5, RZ, 0x3c, !PT ;  /* 0x000000050f0f7c12 */ /* 0x000fe2000f8e3cff */
[----:B-1----:R-:W-:Y:S01]  /*5660*/  USEL UR12, UR4, URZ, UP0 ;  /* 0x000000ff040c7287 */ /* 0x002fe20008000000 */
[----:B------:R-:W-:Y:S11]  /*5670*/  BRA.U UP1, `(.L_x_86) ;  /* 0xfffffff101f07547 */ /* 0x000ff6000b83ffff */
[----:B------:R-:W-:Y:S01]  /*5680*/  UIADD3 UR24, UPT, UPT, UR24, 0x48, URZ ;  /* 0x0000004818187890 */ /* 0x000fe2000fffe0ff */
[----:B----4-:R-:W-:-:S03]  /*5690*/  SHF.L.U32 R2, R15, 0x1f, RZ ;  /* 0x0000001f0f027819 */ /* 0x010fc600000006ff */
[----:B------:R-:W-:-:S09]  /*56a0*/  ULEA UR4, UR12, UR24, 0x3 ;  /* 0x000000180c047291 */ /* 0x000fd2000f8e18ff */
[----:B------:R-:W1:Y:S02]  /*56b0*/  SYNCS.PHASECHK.TRANS64.TRYWAIT P0, [UR4], R2 ;  /* 0x00000002ff0075a7 */ /* 0x000e640008001104 */
[----:B-1----:R-:W-:Y:S05]  /*56c0*/  @!P0 BRA `(.L_x_87) ;  /* 0x0000003000b48947 */ /* 0x002fea0003800000 */
.L_x_157:
        /* <DEDUP_REMOVED lines=9> */
.L_x_159:
        /* <DEDUP_REMOVED lines=8> */
.L_x_89:
[----:B-1----:R1:W2:Y:S02]  /*57e0*/  SYNCS.PHASECHK.TRANS64.TRYWAIT P0, [R0+URZ], R2 ;  /* 0x00000002000075a7 */ /* 0x0022a400080011ff */
[----:B--2---:R-:W-:Y:S05]  /*57f0*/  @!P0 NANOSLEEP.SYNCS 0x989680 ;  /* 0x009896800000895d */ /* 0x004fea0003900000 */
[----:B------:R-:W2:Y:S02]  /*5800*/  @!P0 SYNCS.PHASECHK.TRANS64 P0, [R0+URZ], R2 ;  /* 0x00000002000085a7 */ /* 0x000ea400080010ff */
[----:B--2---:R-:W-:Y:S05]  /*5810*/  @P0 EXIT ;  /* 0x000000000000094d */ /* 0x004fea0003800000 */
[----:B------:R-:W-:Y:S05]  /*5820*/  BRA `(.L_x_89) ;  /* 0xfffffffc00ec7947 */ /* 0x000fea000383ffff */
.L_x_77:
[----:B------:R-:W-:-:S06]  /*5830*/  UISETP.GE.AND UP0, UPT, UR22, 0x4, UPT ;  /* 0x000000041600788c */ /* 0x000fcc000bf06270 */
[----:B------:R-:W-:-:S13]  /*5840*/  PLOP3.LUT P0, PT, PT, PT, UP0, 0x80, 0x8 ;  /* 0x000000000008781c */ /* 0x000fda0003f0f008 */
[----:B------:R-:W-:Y:S05]  /*5850*/  @!P0 EXIT ;  /* 0x000000000000894d */ /* 0x000fea0003800000 */
[----:B------:R-:W-:Y:S01]  /*5860*/  BAR.SYNC.DEFER_BLOCKING 0x6, 0xa0 ;  /* 0x0182800000007b1d */ /* 0x000fe20000010000 */
[C---:B------:R-:W-:Y:S01]  /*5870*/  IMAD.SHL.U32 R4, R64.reuse, 0x20, RZ ;  /* 0x0000002040047824 */ /* 0x040fe200078e00ff */
[C---:B------:R-:W-:Y:S01]  /*5880*/  R2P PR, R64.reuse, 0x6 ;  /* 0x0000000640007804 */ /* 0x040fe20000000000 */
[C---:B------:R-:W-:Y:S01]  /*5890*/  IMAD.SHL.U32 R2, R64.reuse, 0x4, RZ ;  /* 0x0000000440027824 */ /* 0x040fe200078e00ff */
[----:B------:R-:W-:Y:S01]  /*58a0*/  CS2R R60, SRZ ;  /* 0x00000000003c7805 */ /* 0x000fe2000001ff00 */
[----:B------:R-:W-:Y:S01]  /*58b0*/  IMAD.U32 R23, R64, 0x10000, RZ ;  /* 0x0001000040177824 */ /* 0x000fe200078e00ff */
[----:B------:R-:W-:Y:S01]  /*58c0*/  UMOV UR43, 0x400 ;  /* 0x00000400002b7882 */ /* 0x000fe20000000000 */
[----:B------:R-:W1:Y:S01]  /*58d0*/  LDCU.64 UR4, c[0x0][0x890] ;  /* 0x00011200ff0477ac */ /* 0x000e620008000a00 */
[----:B------:R-:W2:Y:S01]  /*58e0*/  LDC.64 R50, c[0x0][0x8b0] ;  /* 0x00022c00ff327b82 */ /* 0x000ea20000000a00 */
[----:B------:R-:W-:Y:S01]  /*58f0*/  LOP3.LUT R3, R4, 0xe0, RZ, 0xc0, !PT ;  /* 0x000000e004037812 */ /* 0x000fe200078ec0ff */
[----:B------:R-:W-:Y:S01]  /*5900*/  IMAD.SHL.U32 R52, R64, 0x10, RZ ;  /* 0x0000001040347824 */ /* 0x000fe200078e00ff */
[----:B------:R-:W-:Y:S01]  /*5910*/  ULEA UR43, UR54, UR43, 0x18 ;  /* 0x0000002b362b7291 */ /* 0x000fe2000f8ec0ff */
[----:B------:R-:W-:Y:S01]  /*5920*/  LOP3.LUT R4, R4, 0x100, RZ, 0xc0, !PT ;  /* 0x0000010004047812 */ /* 0x000fe200078ec0ff */
[----:B------:R-:W-:Y:S01]  /*5930*/  IMAD.MOV.U32 R63, RZ, RZ, 0x8 ;  /* 0x00000008ff3f7424 */ /* 0x000fe200078e00ff */
[----:B------:R-:W-:Y:S01]  /*5940*/  LOP3.LUT R2, R3, 0x1c, R2, 0xf8, !PT ;  /* 0x0000001c03027812 */ /* 0x000fe200078ef802 */
[----:B------:R-:W-:Y:S01]  /*5950*/  IMAD.MOV.U32 R62, RZ, RZ, 0x10 ;  /* 0x00000010ff3e7424 */ /* 0x000fe200078e00ff */
[----:B------:R-:W3:Y:S01]  /*5960*/  LDC.64 R48, c[0x0][0x8a8] ;  /* 0x00022a00ff307b82 */ /* 0x000ee20000000a00 */
[----:B------:R-:W-:Y:S01]  /*5970*/  SHF.R.U32.HI R3, RZ, 0x2, R64 ;  /* 0x00000002ff037819 */ /* 0x000fe20000011640 */
[----:B------:R-:W-:Y:S01]  /*5980*/  IMAD.MOV.U32 R22, RZ, RZ, RZ ;  /* 0x000000ffff167224 */ /* 0x000fe200078e00ff */
[----:B------:R-:W-:Y:S01]  /*5990*/  LOP3.LUT R23, R23, 0x600000, RZ, 0xc0, !PT ;  /* 0x0060000017177812 */ /* 0x000fe200078ec0ff */
[----:B------:R-:W-:Y:S01]  /*59a0*/  IMAD.MOV.U32 R59, RZ, RZ, RZ ;  /* 0x000000ffff3b7224 */ /* 0x000fe200078e00ff */
[----:B------:R-:W-:Y:S01]  /*59b0*/  LOP3.LUT R52, R4, 0x600, R52, 0xf8, !PT ;  /* 0x0000060004347812 */ /* 0x000fe200078ef834 */
[----:B------:R-:W4:Y:S01]  /*59c0*/  LDCU UR61, c[0x0][0x370] ;  /* 0x00006e00ff3d77ac */ /* 0x000f220008000800 */
[----:B------:R-:W-:Y:S01]  /*59d0*/  LOP3.LUT R2, R2, 0x4, R3, 0x78, !PT ;  /* 0x0000000402027812 */ /* 0x000fe200078e7803 */
[----:B------:R-:W4:Y:S01]  /*59e0*/  LDS R0, [UR43+0x120] ;  /* 0x0001202bff007984 */ /* 0x000f220008000800 */
[----:B-1----:R-:W-:Y:S01]  /*59f0*/  IMAD.U32 R66, RZ, RZ, UR4 ;  /* 0x00000004ff427e24 */ /* 0x002fe2000f8e00ff */
[----:B------:R-:W-:Y:S01]  /*5a00*/  UIADD3 UR4, UPT, UPT, UR43, 0x400, URZ ;  /* 0x000004002b047890 */ /* 0x000fe2000fffe0ff */
[----:B------:R-:W-:Y:S01]  /*5a10*/  LOP3.LUT R52, R52, R2, RZ, 0xfc, !PT ;  /* 0x0000000234347212 */ /* 0x000fe200078efcff */
[----:B------:R-:W-:Y:S01]  /*5a20*/  IMAD.U32 R65, RZ, RZ, UR5 ;  /* 0x00000005ff417e24 */ /* 0x000fe2000f8e00ff */
[----:B------:R-:W-:Y:S01]  /*5a30*/  LOP3.LUT R64, R64, 0x60, RZ, 0xc0, !PT ;  /* 0x0000006040407812 */ /* 0x000fe200078ec0ff */
[----:B------:R-:W1:Y:S01]  /*5a40*/  LDCU UR42, c[0x0][0xb0c] ;  /* 0x00016180ff2a77ac */ /* 0x000e620008000800 */
[----:B------:R-:W-:Y:S01]  /*5a50*/  SEL R63, R63, 0xfffffff8, !P1 ;  /* 0xfffffff83f3f7807 */ /* 0x000fe20004800000 */
[----:B------:R-:W-:Y:S01]  /*5a60*/  IMAD.U32 R68, RZ, RZ, UR4 ;  /* 0x00000004ff447e24 */ /* 0x000fe2000f8e00ff */
[----:B------:R-:W-:Y:S01]  /*5a70*/  SEL R62, R62, 0xfffffff0, !P2 ;  /* 0xfffffff03e3e7807 */ /* 0x000fe20005000000 */
[----:B------:R-:W1:Y:S01]  /*5a80*/  LDCU UR38, c[0x0][0xb30] ;  /* 0x00016600ff2677ac */ /* 0x000e620008000800 */
[----:B------:R-:W1:Y:S01]  /*5a90*/  LDCU.64 UR62, c[0x0][0x888] ;  /* 0x00011100ff3e77ac */ /* 0x000e620008000a00 */
[----:B------:R-:W1:Y:S01]  /*5aa0*/  LDCU.64 UR40, c[0x0][0xb28] ;  /* 0x00016500ff2877ac */ /* 0x000e620008000a00 */
[----:B------:R-:W1:Y:S01]  /*5ab0*/  LDCU.128 UR56, c[0x0][0xb10] ;  /* 0x00016200ff3877ac */ /* 0x000e620008000c00 */
[----:B------:R-:W1:Y:S01]  /*5ac0*/  LDCU UR55, c[0x0][0x374] ;  /* 0x00006e80ff3777ac */ /* 0x000e620008000800 */
[----:B------:R-:W-:Y:S01]  /*5ad0*/  UMOV UR53, 0x1 ;  /* 0x0000000100357882 */ /* 0x000fe20000000000 */
[----:B------:R-:W-:Y:S01]  /*5ae0*/  UMOV UR45, URZ ;  /* 0x000000ff002d7c82 */ /* 0x000fe20008000000 */
[----:B------:R-:W-:Y:S01]  /*5af0*/  UMOV UR52, URZ ;  /* 0x000000ff00347c82 */ /* 0x000fe20008000000 */
[----:B------:R-:W-:Y:S01]  /*5b00*/  UMOV UR47, URZ ;  /* 0x000000ff002f7c82 */ /* 0x000fe20008000000 */
[----:B-1234-:R-:W-:-:S07]  /*5b10*/  IMAD.IADD R23, R0, 0x1, R23 ;  /* 0x0000000100177824 */ /* 0x01efce00078e0217 */
.L_x_120:
[C---:B------:R-:W-:Y:S02]  /*5b20*/  LEA R0, R59.reuse, UR43, 0x3 ;  /* 0x0000002b3b007c11 */ /* 0x040fe4000f8e18ff */
[----:B------:R-:W-:Y:S02]  /*5b30*/  SHF.L.U32 R2, R60, 0x1f, RZ ;  /* 0x0000001f3c027819 */ /* 0x000fe400000006ff */
[----:B------:R-:W-:Y:S02]  /*5b40*/  LEA R4, R59, UR43, 0x4 ;  /* 0x0000002b3b047c11 */ /* 0x000fe4000f8e20ff */
[----:B------:R-:W1:Y:S02]  /*5b50*/  SYNCS.PHASECHK.TRANS64.TRYWAIT P0, [R0+URZ+0x70], R2 ;  /* 0x00007002000075a7 */ /* 0x000e6400080011ff */
[----:B-1----:R-:W-:Y:S05]  /*5b60*/  @!P0 BRA `(.L_x_90) ;  /* 0x0000002c00bc8947 */ /* 0x002fea0003800000 */
.L_x_160:
[----:B------:R-:W-:Y:S01]  /*5b70*/  R2UR UR7, R67 ;  /* 0x00000000430772ca */ /* 0x000fe200000e0000 */
[----:B------:R-:W2:Y:S01]  /*5b80*/  LDS.128 R4, [R4+0x100] ;  /* 0x0001000004047984 */ /* 0x000ea20000000c00 */
[----:B-1----:R-:W-:Y:S01]  /*5b90*/  VIADD R0, R0, 0x80 ;  /* 0x0000008000007836 */ /* 0x002fe20000000000 */
[----:B------:R-:W-:Y:S04]  /*5ba0*/  UISETP.GE.AND UP0, UPT, UR39, 0x1, UPT ;  /* 0x000000012700788c */ /* 0x000fe8000bf06270 */
[----:B------:R-:W-:Y:S01]  /*5bb0*/  PRMT R0, RZ, 0x654, R0 ;  /* 0x00000654ff007816 */ /* 0x000fe20000000000 */
[----:B------:R-:W-:Y:S01]  /*5bc0*/  @!PT LDS RZ, [RZ] ;  /* 0x00000000fffff984 */ /* 0x000fe20000000800 */
[----:B------:R-:W-:Y:S01]  /*5bd0*/  @!PT LDS RZ, [RZ] ;  /* 0x00000000fffff984 */ /* 0x000fe20000000800 */
[----:B------:R-:W-:Y:S01]  /*5be0*/  @!PT LDS RZ, [RZ] ;  /* 0x00000000fffff984 */ /* 0x000fe20000000800 */
[----:B------:R-:W-:Y:S01]  /*5bf0*/  @!PT LDS RZ, [RZ] ;  /* 0x00000000fffff984 */ /* 0x000fe20000000800 */
[----:B------:R1:W-:Y:S06]  /*5c00*/  MEMBAR.ALL.CTA ;  /* 0x0000000000007992 */ /* 0x0003ec0000008000 */
[----:B-1----:R-:W1:Y:S02]  /*5c10*/  FENCE.VIEW.ASYNC.S ;  /* 0x00000000000073c6 */ /* 0x002e640000000000 */
[----:B-1----:R1:W-:Y:S01]  /*5c20*/  SYNCS.ARRIVE.TRANS64.RED.A1T0 RZ, [R0+URZ], RZ ;  /* 0x000000ff00ff79a7 */ /* 0x0023e200081004ff */
[----:B--2---:R-:W-:Y:S11]  /*5c30*/  LOP3.LUT P0, RZ, R6, 0x1, RZ, 0xc0, !PT ;  /* 0x0000000106ff7812 */ /* 0x004ff6000780c0ff */
[----:B------:R-:W-:Y:S02]  /*5c40*/  @!UPT UIADD3 URZ, UPT, UPT, URZ, URZ, URZ ;  /* 0x000000fffffff290 */ /* 0x000fe4000fffe0ff */
[----:B------:R-:W-:Y:S01]  /*5c50*/  VOTEU.ANY UP1, P0 ;  /* 0x0000000000ff7886 */ /* 0x000fe20000020100 */
[----:B------:R-:W-:Y:S01]  /*5c60*/  PLOP3.LUT P0, PT, PT, PT, UP1, 0x80, 0x8 ;  /* 0x000000000008781c */ /* 0x000fe20003f0f018 */
[----:B------:R-:W-:Y:S06]  /*5c70*/  UP2UR UR4, UPR, URZ, 0x2 ;  /* 0x00000002ff047883 */ /* 0x000fec0008000000 */
[----:B------:R-:W-:Y:S06]  /*5c80*/  IMAD.U32 R69, RZ, RZ, UR4 ;  /* 0x00000004ff457e24 */ /* 0x000fec000f8e00ff */
[----:B------:R-:W-:Y:S02]  /*5c90*/  @P0 SHF.R.U32.HI R2, RZ, 0x10, R5 ;  /* 0x00000010ff020819 */ /* 0x000fe40000011605 */
[----:B------:R-:W-:Y:S02]  /*5ca0*/  @P0 MOV R3, R4 ;  /* 0x0000000400030202 */ /* 0x000fe40000000f00 */
[----:B------:R-:W-:Y:S02]  /*5cb0*/  @P0 R2UR UR4, R2 ;  /* 0x00000000020402ca */ /* 0x000fe400000e0000 */
[----:B------:R-:W-:Y:S02]  /*5cc0*/  @P0 LOP3.LUT R4, R5, 0xffff, RZ, 0xc0, !PT ;  /* 0x0000ffff05040812 */ /* 0x000fe400078ec0ff */
[----:B------:R-:W-:Y:S02]  /*5cd0*/  @P0 R2UR UR6, R3 ;  /* 0x00000000030602ca */ /* 0x000fe400000e0000 */
[----:B------:R-:W-:Y:S07]  /*5ce0*/  @P0 R2UR UR5, R4 ;  /* 0x00000000040502ca */ /* 0x000fee00000e0000 */
[----:B------:R-:W-:Y:S02]  /*5cf0*/  @UP1 UMOV UR7, UR4 ;  /* 0x0000000400071c82 */ /* 0x000fe40008000000 */
[----:B------:R-:W-:Y:S02]  /*5d00*/  IMAD.U32 R67, RZ, RZ, UR7 ;  /* 0x00000007ff437e24 */ /* 0x000fe4000f8e00ff */
[----:B------:R-:W-:Y:S02]  /*5d10*/  @UP1 UMOV UR37, UR6 ;  /* 0x0000000600251c82 */ /* 0x000fe40008000000 */
[----:B------:R-:W-:Y:S01]  /*5d20*/  @UP1 UMOV UR36, UR5 ;  /* 0x0000000500241c82 */ /* 0x000fe20008000000 */
[----:B-1----:R-:W-:Y:S05]  /*5d30*/  BRA.U !UP0, `(.L_x_91) ;  /* 0x0000000108cc7547 */ /* 0x002fea000b800000 */
[----:B------:R-:W1:Y:S01]  /*5d40*/  LDCU UR12, c[0x0][0xb20] ;  /* 0x00016400ff0c77ac */ /* 0x000e620008000800 */
[----:B------:R-:W-:Y:S02]  /*5d50*/  UIMAD.WIDE.U32 UR4, UR55, UR59, URZ ;  /* 0x0000003b370472a5 */ /* 0x000fe4000f8e00ff */
[----:B------:R-:W-:Y:S02]  /*5d60*/  UIMAD.WIDE.U32 UR6, UR61, UR56, URZ ;  /* 0x000000383d0672a5 */ /* 0x000fe4000f8e00ff */
[----:B------:R-:W-:Y:S02]  /*5d70*/  UISETP.NE.AND UP0, UPT, UR58, 0x1, UPT ;  /* 0x000000013a00788c */ /* 0x000fe4000bf05270 */
[----:B------:R-:W-:Y:S02]  /*5d80*/  UIMAD.WIDE.U32 UR8, UR36, UR59, URZ ;  /* 0x0000003b240872a5 */ /* 0x000fe4000f8e00ff */
[----:B------:R-:W-:Y:S02]  /*5d90*/  UIMAD.WIDE.U32 UR10, UR37, UR56, URZ ;  /* 0x00000038250a72a5 */ /* 0x000fe4000f8e00ff */
[----:B------:R-:W-:Y:S02]  /*5da0*/  UISETP.NE.AND UP1, UPT, UR42, 0x1, UPT ;  /* 0x000000012a00788c */ /* 0x000fe4000bf25270 */
[----:B------:R-:W-:Y:S01]  /*5db0*/  UISETP.NE.AND UP2, UPT, UR39, 0x1, UPT ;  /* 0x000000012700788c */ /* 0x000fe2000bf45270 */
[----:B------:R-:W-:Y:S02]  /*5dc0*/  UMOV UR4, UR5 ;  /* 0x0000000500047c82 */ /* 0x000fe40008000000 */
[----:B-1----:R-:W-:Y:S03]  /*5dd0*/  USHF.R.U32.HI UR5, URZ, UR12, UR4 ;  /* 0x0000000cff057299 */ /* 0x002fe60008011604 */
[----:B------:R-:W-:Y:S02]  /*5de0*/  UMOV UR4, UR7 ;  /* 0x0000000700047c82 */ /* 0x000fe40008000000 */
[----:B------:R-:W-:Y:S02]  /*5df0*/  USHF.R.U32.HI UR7, URZ, UR57, UR4 ;  /* 0x00000039ff077299 */ /* 0x000fe40008011604 */
[----:B------:R-:W-:Y:S02]  /*5e00*/  USEL UR4, UR55, UR5, !UP0 ;  /* 0x0000000537047287 */ /* 0x000fe4000c000000 */
[----:B------:R-:W-:Y:S01]  /*5e10*/  USEL UR7, UR61, UR7, !UP1 ;  /* 0x000000073d077287 */ /* 0x000fe2000c800000 */
[----:B------:R-:W-:Y:S01]  /*5e20*/  UMOV UR5, UR9 ;  /* 0x0000000900057c82 */ /* 0x000fe20008000000 */
[----:B------:R-:W-:Y:S02]  /*5e30*/  UIMAD.WIDE.U32 UR8, UR4, UR40, URZ ;  /* 0x00000028040872a5 */ /* 0x000fe4000f8e00ff */
[----:B------:R-:W-:Y:S03]  /*5e40*/  USHF.R.U32.HI UR6, URZ, UR12, UR5 ;  /* 0x0000000cff067299 */ /* 0x000fe60008011605 */
[----:B------:R-:W-:Y:S01]  /*5e50*/  UMOV UR5, UR11 ;  /* 0x0000000b00057c82 */ /* 0x000fe20008000000 */
[----:B------:R-:W-:Y:S02]  /*5e60*/  UIMAD.WIDE.U32 UR10, UR7, UR40, URZ ;  /* 0x00000028070a72a5 */ /* 0x000fe4000f8e00ff */
[----:B------:R-:W-:Y:S02]  /*5e70*/  USHF.R.U32.HI UR12, URZ, UR57, UR5 ;  /* 0x00000039ff0c7299 */ /* 0x000fe40008011605 */
[----:B------:R-:W-:Y:S01]  /*5e80*/  USEL UR6, UR36, UR6, !UP0 ;  /* 0x0000000624067287 */ /* 0x000fe2000c000000 */
[----:B------:R-:W-:Y:S02]  /*5e90*/  UMOV UR5, UR9 ;  /* 0x0000000900057c82 */ /* 0x000fe40008000000 */
[----:B------:R-:W-:Y:S01]  /*5ea0*/  UMOV UR10, UR11 ;  /* 0x0000000b000a7c82 */ /* 0x000fe20008000000 */
[----:B------:R-:W-:Y:S02]  /*5eb0*/  @UP2 USHF.R.U32.HI UR4, URZ, UR41, UR5 ;  /* 0x00000029ff042299 */ /* 0x000fe40008011605 */
[----:B------:R-:W-:Y:S02]  /*5ec0*/  @UP2 USHF.R.U32.HI UR7, URZ, UR41, UR10 ;  /* 0x00000029ff072299 */ /* 0x000fe4000801160a */
[----:B------:R-:W-:Y:S02]  /*5ed0*/  UIMAD UR4, UR39, UR4, URZ ;  /* 0x00000004270472a4 */ /* 0x000fe4000f8e02ff */
[----:B------:R-:W-:Y:S02]  /*5ee0*/  UIMAD.WIDE.U32 UR10, UR6, UR40, URZ ;  /* 0x00000028060a72a5 */ /* 0x000fe4000f8e00ff */
[----:B------:R-:W-:Y:S02]  /*5ef0*/  USEL UR5, UR37, UR12, !UP1 ;  /* 0x0000000c25057287 */ /* 0x000fe4000c800000 */
[----:B------:R-:W-:Y:S02]  /*5f00*/  UIMAD UR8, UR39, UR7, URZ ;  /* 0x00000007270872a4 */ /* 0x000fe4000f8e02ff */
[----:B------:R-:W-:Y:S03]  /*5f10*/  UISETP.GE.AND UP0, UPT, UR6, UR4, UPT ;  /* 0x000000040600728c */ /* 0x000fe6000bf06270 */
[----:B------:R-:W-:Y:S01]  /*5f20*/  UMOV UR4, UR11 ;  /* 0x0000000b00047c82 */ /* 0x000fe20008000000 */
[----:B------:R-:W-:Y:S02]  /*5f30*/  UISETP.GE.OR UP0, UPT, UR5, UR8, UP0 ;  /* 0x000000080500728c */ /* 0x000fe40008706670 */
[----:B------:R-:W-:Y:S02]  /*5f40*/  USHF.R.U32.HI UR4, URZ, UR41, UR4 ;  /* 0x00000029ff047299 */ /* 0x000fe40008011604 */
[----:B------:R-:W-:Y:S02]  /*5f50*/  UIMAD.WIDE.U32 UR8, UR5, UR40, URZ ;  /* 0x00000028050872a5 */ /* 0x000fe4000f8e00ff */
[----:B------:R-:W-:Y:S02]  /*5f60*/  USEL UR11, UR6, UR4, !UP2 ;  /* 0x00000004060b7287 */ /* 0x000fe4000d000000 */
[----:B------:R-:W-:Y:S02]  /*5f70*/  UIADD3 UR8, UPT, UPT, -UR5, URZ, URZ ;  /* 0x000000ff05087290 */ /* 0x000fe4000fffe1ff */
[----:B------:R-:W-:Y:S01]  /*5f80*/  UIADD3 UR10, UPT, UPT, -UR11, URZ, URZ ;  /* 0x000000ff0b0a7290 */ /* 0x000fe2000fffe1ff */
[----:B------:R-:W-:Y:S01]  /*5f90*/  @!UP0 UMOV UR4, UR9 ;  /* 0x0000000900048c82 */ /* 0x000fe20008000000 */
[----:B------:R-:W-:Y:S02]  /*5fa0*/  UIADD3 UR9, UPT, UPT, -UR6, URZ, URZ ;  /* 0x000000ff06097290 */ /* 0x000fe4000fffe1ff */
[----:B------:R-:W-:Y:S02]  /*5fb0*/  @!UP0 USHF.R.U32.HI UR4, URZ, UR41, UR4 ;  /* 0x00000029ff048299 */ /* 0x000fe40008011604 */
[----:B------:R-:W-:Y:S02]  /*5fc0*/  UIMAD UR10, UR39, UR10, UR6 ;  /* 0x0000000a270a72a4 */ /* 0x000fe4000f8e0206 */
[----:B------:R-:W-:Y:S04]  /*5fd0*/  @!UP0 USEL UR4, UR5, UR4, !UP2 ;  /* 0x0000000405048287 */ /* 0x000fe8000d000000 */
[----:B------:R-:W-:Y:S02]  /*5fe0*/  @!UP0 UIMAD UR10, UR7, UR10, UR4 ;  /* 0x0000000a070a82a4 */ /* 0x000fe4000f8e0204 */
[----:B------:R-:W-:Y:S02]  /*5ff0*/  @!UP0 UIADD3 UR11, UPT, UPT, UR11, -UR4, URZ ;  /* 0x800000040b0b8290 */ /* 0x000fe4000fffe0ff */
[----:B------:R-:W-:Y:S02]  /*6000*/  UIMAD UR7, UR42, UR8, UR37 ;  /* 0x000000082a0772a4 */ /* 0x000fe4000f8e0225 */
[----:B------:R-:W-:Y:S02]  /*6010*/  @!UP0 UIMAD UR6, UR11, UR39, UR5 ;  /* 0x000000270b0682a4 */ /* 0x000fe4000f8e0205 */
[----:B------:R-:W-:Y:S01]  /*6020*/  UIMAD UR4, UR58, UR9, UR36 ;  /* 0x000000093a0472a4 */ /* 0x000fe2000f8e0224 */
[----:B------:R-:W-:Y:S02]  /*6030*/  @!UP0 UMOV UR5, UR10 ;  /* 0x0000000a00058c82 */ /* 0x000fe40008000000 */
[----:B------:R-:W-:Y:S02]  /*6040*/  UIMAD UR37, UR5, UR42, UR7 ;  /* 0x0000002a052572a4 */ /* 0x000fe4000f8e0207 */
[----:B------:R-:W-:Y:S11]  /*6050*/  UIMAD UR36, UR6, UR58, UR4 ;  /* 0x0000003a062472a4 */ /* 0x000ff6000f8e0204 */
[----:B------:R-:W-:Y:S01]  /*6060*/  @!UPT UIADD3 URZ, UPT, UPT, URZ, URZ, URZ ;  /* 0x000000fffffff290 */ /* 0x000fe2000fffe0ff */
.L_x_91:
[----:B------:R-:W-:Y:S01]  /*6070*/  UISETP.NE.AND UP0, UPT, UR38, 0x1, UPT ;  /* 0x000000012600788c */ /* 0x000fe2000bf05270 */
[----:B------:R-:W-:Y:S01]  /*6080*/  R2UR UR11, R68 ;  /* 0x00000000440b72ca */ /* 0x000fe200000e0000 */
[----:B------:R-:W-:Y:S01]  /*6090*/  USHF.L.U32 UR50, UR25, 0x6, URZ ;  /* 0x0000000619327899 */ /* 0x000fe200080006ff */
[----:B------:R-:W-:Y:S01]  /*60a0*/  IADD3 R59, PT, PT, R59, 0x1, RZ ;  /* 0x000000013b3b7810 */ /* 0x000fe20007ffe0ff */
[----:B------:R-:W-:Y:S07]  /*60b0*/  USHF.L.U32 UR49, UR27, 0x6, URZ ;  /* 0x000000061b317899 */ /* 0x000fee00080006ff */
[----:B------:R-:W1:Y:S01]  /*60c0*/  @!UP0 LDCU.128 UR12, c[0x0][0xb10] ;  /* 0x00016200ff0c87ac */ /* 0x000e620008000c00 */
[----:B------:R-:W2:Y:S01]  /*60d0*/  @!UP0 LDCU UR5, c[0x0][0xb0c] ;  /* 0x00016180ff0587ac */ /* 0x000ea20008000800 */
[----:B------:R-:W3:Y:S01]  /*60e0*/  @!UP0 LDCU UR10, c[0x0][0xb20] ;  /* 0x00016400ff0a87ac */ /* 0x000ee20008000800 */
[----:B-1----:R-:W-:Y:S02]  /*60f0*/  UIMAD.WIDE.U32 UR8, UR37, UR12, URZ ;  /* 0x0000000c250872a5 */ /* 0x002fe4000f8e00ff */
[----:B------:R-:W-:Y:S02]  /*6100*/  UIMAD.WIDE.U32 UR6, UR36, UR15, URZ ;  /* 0x0000000f240672a5 */ /* 0x000fe4000f8e00ff */
[----:B------:R-:W-:Y:S03]  /*6110*/  @!UP0 UISETP.NE.AND UP1, UPT, UR14, 0x1, UPT ;  /* 0x000000010e00888c */ /* 0x000fe6000bf25270 */
[----:B------:R-:W-:Y:S01]  /*6120*/  @!UP0 UMOV UR4, UR9 ;  /* 0x0000000900048c82 */ /* 0x000fe20008000000 */
[----:B--2---:R-:W-:Y:S02]  /*6130*/  @!UP0 UISETP.NE.AND UP2, UPT, UR5, 0x1, UPT ;  /* 0x000000010500888c */ /* 0x004fe4000bf45270 */
[----:B------:R-:W-:Y:S01]  /*6140*/  @!UP0 USHF.R.U32.HI UR4, URZ, UR13, UR4 ;  /* 0x0000000dff048299 */ /* 0x000fe20008011604 */
[----:B------:R-:W-:Y:S02]  /*6150*/  @!UP0 UMOV UR6, UR7 ;  /* 0x0000000700068c82 */ /* 0x000fe40008000000 */
[----:B---3--:R-:W-:Y:S02]  /*6160*/  @!UP0 USHF.R.U32.HI UR6, URZ, UR10, UR6 ;  /* 0x0000000aff068299 */ /* 0x008fe40008011606 */
[----:B------:R-:W-:Y:S02]  /*6170*/  @!UP0 USEL UR7, UR37, UR4, !UP2 ;  /* 0x0000000425078287 */ /* 0x000fe4000d000000 */
[----:B------:R-:W-:Y:S04]  /*6180*/  @!UP0 USEL UR6, UR36, UR6, !UP1 ;  /* 0x0000000624068287 */ /* 0x000fe8000c800000 */
[----:B------:R-:W-:Y:S02]  /*6190*/  @!UP0 UIADD3 UR4, UPT, UPT, -UR7, UR6, URZ ;  /* 0x0000000607048290 */ /* 0x000fe4000fffe1ff */
[----:B------:R-:W-:Y:S02]  /*61a0*/  @!UP0 UIADD3 UR6, UPT, UPT, UR7, -UR6, URZ ;  /* 0x8000000607068290 */ /* 0x000fe4000fffe0ff */
[----:B------:R-:W-:Y:S02]  /*61b0*/  @!UP0 UIMAD UR37, UR4, UR5, UR37 ;  /* 0x00000005042582a4 */ /* 0x000fe4000f8e0225 */
[----:B------:R-:W-:Y:S02]  /*61c0*/  @!UP0 UIMAD UR36, UR6, UR14, UR36 ;  /* 0x0000000e062482a4 */ /* 0x000fe4000f8e0224 */
[----:B------:R-:W-:Y:S09]  /*61d0*/  ULOP3.LUT UP0, URZ, UR11, 0x3f0, URZ, 0xc0, !UPT ;  /* 0x000003f00bff7892 */ /* 0x000ff2000f80c0ff */
[----:B------:R-:W-:Y:S05]  /*61e0*/  BRA.U !UP0, `(.L_x_92) ;  /* 0x00000001087c7547 */ /* 0x000fea000b800000 */
[----:B------:R-:W1:Y:S01]  /*61f0*/  LDCU.64 UR8, c[0x4][0x80] ;  /* 0x01001000ff0877ac */ /* 0x000e620008000a00 */
[----:B------:R-:W-:Y:S01]  /*6200*/  MOV R2, 0x0 ;  /* 0x0000000000027802 */ /* 0x000fe20000000f00 */
[----:B------:R-:W-:Y:S02]  /*6210*/  HFMA2 R12, -RZ, RZ, 0, 5.9604644775390625e-08 ;  /* 0x00000001ff0c7431 */ /* 0x000fe400000001ff */
[----:B------:R-:W-:Y:S01]  /*6220*/  IMAD.MOV.U32 R8, RZ, RZ, 0x70 ;  /* 0x00000070ff087424 */ /* 0x000fe200078e00ff */
[----:B------:R2:W3:Y:S01]  /*6230*/  LDC.64 R14, c[0x4][R2] ;  /* 0x01000000020e7b82 */ /* 0x0004e20000000a00 */
[----:B------:R-:W4:Y:S01]  /*6240*/  LDCU.64 UR6, c[0x4][0x88] ;  /* 0x01001100ff0677ac */ /* 0x000f220008000a00 */
[----:B------:R-:W-:Y:S01]  /*6250*/  IMAD.MOV.U32 R13, RZ, RZ, RZ ;  /* 0x000000ffff0d7224 */ /* 0x000fe200078e00ff */
[----:B------:R-:W2:Y:S01]  /*6260*/  LDCU.64 UR4, c[0x4][0x8] ;  /* 0x01000100ff0477ac */ /* 0x000ea20008000a00 */
[----:B-1----:R-:W-:Y:S01]  /*6270*/  MOV R5, UR9 ;  /* 0x0000000900057c02 */ /* 0x002fe20008000f00 */
[----:B------:R-:W-:Y:S01]  /*6280*/  IMAD.U32 R4, RZ, RZ, UR8 ;  /* 0x00000008ff047e24 */ /* 0x000fe2000f8e00ff */
[----:B----4-:R-:W-:Y:S01]  /*6290*/  MOV R7, UR7 ;  /* 0x0000000700077c02 */ /* 0x010fe20008000f00 */
[----:B------:R-:W-:Y:S01]  /*62a0*/  IMAD.U32 R6, RZ, RZ, UR6 ;  /* 0x00000006ff067e24 */ /* 0x000fe2000f8e00ff */
[----:B--2---:R-:W-:Y:S01]  /*62b0*/  MOV R11, UR5 ;  /* 0x00000005000b7c02 */ /* 0x004fe20008000f00 */
[----:B------:R-:W-:Y:S02]  /*62c0*/  IMAD.U32 R10, RZ, RZ, UR4 ;  /* 0x00000004ff0a7e24 */ /* 0x000fe4000f8e00ff */
[----:B------:R-:W-:Y:S07]  /*62d0*/  LEPC R20, `(.L_x_93) ;  /* 0x000000001014794e */ /* 0x000fee0000000000 */
[----:B---3-5:R-:W-:Y:S05]  /*62e0*/  CALL.ABS.NOINC R14 ;  /* 0x000000000e007343 */ /* 0x028fea0003c00000 */
.L_x_93:
[----:B------:R-:W1:Y:S01]  /*62f0*/  LDCU.64 UR8, c[0x4][0x80] ;  /* 0x01001000ff0877ac */ /* 0x000e620008000a00 */
[----:B------:R-:W2:Y:S01]  /*6300*/  LDC.64 R2, c[0x4][R2] ;  /* 0x0100000002027b82 */ /* 0x000ea20000000a00 */
[----:B------:R-:W-:Y:S02]  /*6310*/  HFMA2 R12, -RZ, RZ, 0, 5.9604644775390625e-08 ;  /* 0x00000001ff0c7431 */ /* 0x000fe400000001ff */
[----:B------:R-:W-:Y:S02]  /*6320*/  IMAD.MOV.U32 R8, RZ, RZ, 0x70 ;  /* 0x00000070ff087424 */ /* 0x000fe400078e00ff */
[----:B------:R-:W-:Y:S01]  /*6330*/  IMAD.MOV.U32 R13, RZ, RZ, RZ ;  /* 0x000000ffff0d7224 */ /* 0x000fe200078e00ff */
[----:B------:R-:W3:Y:S01]  /*6340*/  LDCU.64 UR6, c[0x4][0x88] ;  /* 0x01001100ff0677ac */ /* 0x000ee20008000a00 */
[----:B------:R-:W4:Y:S01]  /*6350*/  LDCU.64 UR4, c[0x4][0x8] ;  /* 0x01000100ff0477ac */ /* 0x000f220008000a00 */
[----:B-1----:R-:W-:Y:S02]  /*6360*/  MOV R4, UR8 ;  /* 0x0000000800047c02 */ /* 0x002fe40008000f00 */
[----:B------:R-:W-:Y:S02]  /*6370*/  MOV R5, UR9 ;  /* 0x0000000900057c02 */ /* 0x000fe40008000f00 */
[----:B---3--:R-:W-:Y:S01]  /*6380*/  MOV R7, UR7 ;  /* 0x0000000700077c02 */ /* 0x008fe20008000f00 */
[----:B------:R-:W-:Y:S01]  /*6390*/  IMAD.U32 R6, RZ, RZ, UR6 ;  /* 0x00000006ff067e24 */ /* 0x000fe2000f8e00ff */
[----:B----4-:R-:W-:Y:S01]  /*63a0*/  MOV R11, UR5 ;  /* 0x00000005000b7c02 */ /* 0x010fe20008000f00 */
[----:B------:R-:W-:Y:S02]  /*63b0*/  IMAD.U32 R10, RZ, RZ, UR4 ;  /* 0x00000004ff0a7e24 */ /* 0x000fe4000f8e00ff */
[----:B------:R-:W-:Y:S07]  /*63c0*/  LEPC R20, `(.L_x_92) ;  /* 0x000000001014794e */ /* 0x000fee0000000000 */
[----:B--2---:R-:W-:Y:S05]  /*63d0*/  CALL.ABS.NOINC R2 ;  /* 0x0000000002007343 */ /* 0x004fea0003c00000 */
.L_x_92:
[----:B------:R-:W-:Y:S02]  /*63e0*/  R2UR UR6, R57 ;  /* 0x00000000390672ca */ /* 0x000fe400000e0000 */
[----:B------:R-:W-:Y:S02]  /*63f0*/  R2UR UR5, R66 ;  /* 0x00000000420572ca */ /* 0x000fe400000e0000 */
[----:B------:R-:W-:Y:S02]  /*6400*/  R2UR UR4, R65 ;  /* 0x00000000410472ca */ /* 0x000fe400000e0000 */
[----:B------:R-:W-:Y:S02]  /*6410*/  ISETP.NE.U32.AND P4, PT, R50, RZ, PT ;  /* 0x000000ff3200720c */ /* 0x000fe40003f85070 */
[----:B------:R-:W-:Y:S02]  /*6420*/  ISETP.NE.U32.AND P2, PT, RZ, UR62, PT ;  /* 0x0000003eff007c0c */ /* 0x000fe4000bf45070 */
[----:B------:R-:W-:Y:S02]  /*6430*/  ISETP.NE.AND.EX P4, PT, R51, RZ, PT, P4 ;  /* 0x000000ff3300720c */ /* 0x000fe40003f85340 */
[----:B------:R-:W-:Y:S01]  /*6440*/  ISETP.NE.AND.EX P2, PT, RZ, UR63, PT, P2 ;  /* 0x0000003fff007c0c */ /* 0x000fe2000bf45320 */
[----:B------:R-:W-:Y:S02]  /*6450*/  UISETP.NE.AND UP2, UPT, UR6, URZ, UPT ;  /* 0x000000ff0600728c */ /* 0x000fe4000bf45270 */
[----:B------:R-:W-:Y:S04]  /*6460*/  UISETP.NE.U32.AND UP0, UPT, UR5, URZ, UPT ;  /* 0x000000ff0500728c */ /* 0x000fe8000bf05070 */
[----:B------:R-:W-:Y:S01]  /*6470*/  UISETP.NE.AND.EX UP1, UPT, UR4, URZ, UPT, UP0 ;  /* 0x000000ff0400728c */ /* 0x000fe2000bf25300 */
[----:B------:R-:W-:Y:S01]  /*6480*/  PLOP3.LUT P1, PT, PT, PT, UP2, 0x80, 0x8 ;  /* 0x000000000008781c */ /* 0x000fe20003f2f028 */
[----:B------:R-:W-:Y:S03]  /*6490*/  UPLOP3.LUT UP0, UPT, UPT, UPT, UPT, 0x40, 0x4 ;  /* 0x000000000004789c */ /* 0x000fe60003f0e870 */
[----:B------:R-:W-:Y:S06]  /*64a0*/  @UP2 UPLOP3.LUT UP0, UPT, UPT, UPT, UP1, 0x80, 0x8 ;  /* 0x000000000008289c */ /* 0x000fec0003f0f010 */
[----:B------:R-:W-:Y:S01]  /*64b0*/  PLOP3.LUT P0, PT, PT, PT, UP0, 0x80, 0x8 ;  /* 0x000000000008781c */ /* 0x000fe20003f0f008 */
[----:B------:R-:W-:Y:S01]  /*64c0*/  @!UPT UIADD3 URZ, UPT, UPT, URZ, URZ, URZ ;  /* 0x000000fffffff290 */ /* 0x000fe2000fffe0ff */
[----:B------:R-:W-:Y:S11]  /*64d0*/  BRA.U !UP1, `(.L_x_94) ;  /* 0x0000000109407547 */ /* 0x000ff6000b800000 */
[----:B------:R-:W-:Y:S01]  /*64e0*/  UISETP.NE.U32.AND UP0, UPT, UR62, URZ, UPT ;  /* 0x000000ff3e00728c */ /* 0x000fe2000bf05070 */
[----:B------:R-:W-:Y:S01]  /*64f0*/  R2UR UR6, R66 ;  /* 0x00000000420672ca */ /* 0x000fe200000e0000 */
[----:B------:R-:W1:Y:S01]  /*6500*/  LDCU.64 UR8, c[0x0][0x358] ;  /* 0x00006b00ff0877ac */ /* 0x000e620008000a00 */
[----:B------:R-:W-:Y:S02]  /*6510*/  HFMA2 R53, -RZ, RZ, 0, 5.9604644775390625e-08 ;  /* 0x00000001ff357431 */ /* 0x000fe400000001ff */
[----:B------:R-:W-:Y:S01]  /*6520*/  IMAD.MOV.U32 R0, RZ, RZ, 0x1 ;  /* 0x00000001ff007424 */ /* 0x000fe200078e00ff */
[----:B------:R-:W-:Y:S06]  /*6530*/  UISETP.NE.AND.EX UP0, UPT, UR63, URZ, UPT, UP0 ;  /* 0x000000ff3f00728c */ /* 0x000fec000bf05300 */
[----:B------:R-:W-:Y:S05]  /*6540*/  PLOP3.LUT P3, PT, PT, PT, UP0, 0x80, 0x8 ;  /* 0x000000000008781c */ /* 0x000fea0003f6f008 */
[----:B------:R-:W2:Y:S01]  /*6550*/  @UP0 LDCU.64 UR4, c[0x0][0x888] ;  /* 0x00011100ff0407ac */ /* 0x000ea20008000a00 */
[----:B------:R-:W-:Y:S07]  /*6560*/  @UP0 UIMAD UR6, UR60, UR6, URZ ;  /* 0x000000063c0602a4 */ /* 0x000fee000f8e02ff */
[----:B------:R-:W-:Y:S01]  /*6570*/  @!P3 PRMT R53, R0, 0x7610, R53 ;  /* 0x000076100035b816 */ /* 0x000fe20000000035 */
[----:B--2---:R-:W-:Y:S06]  /*6580*/  @UP0 UIMAD.WIDE UR4, UR6, 0x4, UR4 ;  /* 0x00000004060408a5 */ /* 0x004fec000f8e0204 */
[----:B-----5:R-:W-:Y:S02]  /*6590*/  IMAD.U32 R26, RZ, RZ, UR4 ;  /* 0x00000004ff1a7e24 */ /* 0x020fe4000f8e00ff */
[----:B------:R-:W-:Y:S03]  /*65a0*/  IMAD.U32 R27, RZ, RZ, UR5 ;  /* 0x00000005ff1b7e24 */ /* 0x000fe6000f8e00ff */
[----:B------:R-:W2:Y:S02]  /*65b0*/  @!UP0 LDCU UR4, c[0x0][0x880] ;  /* 0x00011000ff0487ac */ /* 0x000ea40008000800 */
[----:B-1----:R1:W5:Y:S02]  /*65c0*/  @P3 LDG.E R26, desc[UR8][R26.64] ;  /* 0x000000081a1a3981 */ /* 0x002364000c1e1900 */
[----:B-12---:R-:W-:Y:S02]  /*65d0*/  @!P3 MOV R26, UR4 ;  /* 0x00000004001abc02 */ /* 0x006fe40008000f00 */
.L_x_94:
[----:B------:R-:W-:Y:S05]  /*65e0*/  @!P4 BRA `(.L_x_95) ;  /* 0x000000000024c947 */ /* 0x000fea0003800000 */
[----:B------:R-:W-:Y:S01]  /*65f0*/  ISETP.NE.U32.AND P3, PT, R48, RZ, PT ;  /* 0x000000ff3000720c */ /* 0x000fe20003f65070 */
[----:B------:R-:W1:Y:S03]  /*6600*/  LDCU.64 UR4, c[0x0][0x358] ;  /* 0x00006b00ff0477ac */ /* 0x000e660008000a00 */
[----:B------:R-:W-:Y:S11]  /*6610*/  ISETP.NE.AND.EX P3, PT, R49, RZ, PT, P3 ;  /* 0x000000ff3100720c */ /* 0x000ff60003f65330 */
[----:B------:R-:W-:Y:S02]  /*6620*/  @!UPT UIADD3 URZ, UPT, UPT, URZ, URZ, URZ ;  /* 0x000000fffffff290 */ /* 0x000fe4000fffe0ff */
[----:B------:R-:W2:Y:S01]  /*6630*/  @P3 LDC.64 R2, c[0x0][0x8a8] ;  /* 0x00022a00ff023b82 */ /* 0x000ea20000000a00 */
[----:B------:R-:W-:Y:S04]  /*6640*/  @P3 IMAD R0, R50, UR60, RZ ;  /* 0x0000003c32003c24 */ /* 0x000fe8000f8e02ff */
[----:B--2---:R-:W-:Y:S05]  /*6650*/  @P3 IMAD.WIDE R2, R0, 0x4, R2 ;  /* 0x0000000400023825 */ /* 0x004fea00078e0202 */
[----:B-1---5:R1:W5:Y:S02]  /*6660*/  @P3 LDG.E R24, desc[UR4][R2.64] ;  /* 0x0000000402183981 */ /* 0x022364000c1e1900 */
[----:B-1----:R-:W2:Y:S02]  /*6670*/  @!P3 LDC R24, c[0x0][0x8a0] ;  /* 0x00022800ff18bb82 */ /* 0x002ea40000000800 */
.L_x_95:
[----:B-----5:R-:W-:Y:S01]  /*6680*/  FSETP.NEU.AND P3, PT, R26, RZ, PT ;  /* 0x000000ff1a00720b */ /* 0x020fe20003f6d000 */
[----:B------:R-:W-:Y:S01]  /*6690*/  IMAD.U32 R2, RZ, RZ, UR45 ;  /* 0x0000002dff027e24 */ /* 0x000fe2000f8e00ff */
[----:B------:R-:W-:Y:S01]  /*66a0*/  SEL R5, RZ, 0xffffffff, P2 ;  /* 0xffffffffff057807 */ /* 0x000fe20001000000 */
[----:B------:R-:W-:Y:S01]  /*66b0*/  ULOP3.LUT UR4, UR53, 0x1, URZ, 0x3c, !UPT ;  /* 0x0000000135047892 */ /* 0x000fe2000f8e3cff */
[----:B------:R-:W-:Y:S01]  /*66c0*/  @P1 LOP3.LUT P2, RZ, R53, 0xff, RZ, 0xc0, !PT ;  /* 0x000000ff35ff1812 */ /* 0x000fe2000784c0ff */
[----:B------:R-:W-:Y:S01]  /*66d0*/  BSSY B1, `(.L_x_96) ;  /* 0x000004b000017945 */ /* 0x000fe20003800000 */
[----:B------:R-:W-:Y:S01]  /*66e0*/  @P1 SEL R0, RZ, 0xffffffff, P3 ;  /* 0xffffffffff001807 */ /* 0x000fe20001800000 */
[----:B------:R-:W-:Y:S01]  /*66f0*/  IMAD.MOV.U32 R76, RZ, RZ, 0x1 ;  /* 0x00000001ff4c7424 */ /* 0x000fe200078e00ff */
[----:B------:R-:W-:Y:S01]  /*6700*/  LEA R2, R2, UR43, 0x3 ;  /* 0x0000002b02027c11 */ /* 0x000fe2000f8e18ff */
[----:B------:R-:W-:Y:S01]  /*6710*/  IMAD.U32 R74, RZ, RZ, UR4 ;  /* 0x00000004ff4a7e24 */ /* 0x000fe2000f8e00ff */
[----:B------:R-:W-:Y:S01]  /*6720*/  @P0 SEL R0, R5, R0, !P2 ;  /* 0x0000000005000207 */ /* 0x000fe20005000000 */
[----:B------:R-:W-:Y:S01]  /*6730*/  IMAD.U32 R75, RZ, RZ, UR45 ;  /* 0x0000002dff4b7e24 */ /* 0x000fe2000f8e00ff */
[----:B------:R-:W-:Y:S02]  /*6740*/  LEA R71, R22, UR43, 0x3 ;  /* 0x0000002b16477c11 */ /* 0x000fe4000f8e18ff */
[----:B------:R-:W-:Y:S02]  /*6750*/  CS2R R38, SRZ ;  /* 0x0000000000267805 */ /* 0x000fe4000001ff00 */
[----:B------:R-:W-:Y:S02]  /*6760*/  @P1 LOP3.LUT R0, R0, 0x1, RZ, 0xc0, !PT ;  /* 0x0000000100001812 */ /* 0x000fe400078ec0ff */
[----:B------:R-:W-:Y:S02]  /*6770*/  CS2R R36, SRZ ;  /* 0x0000000000247805 */ /* 0x000fe4000001ff00 */
[----:B------:R-:W-:Y:S02]  /*6780*/  SHF.L.U32 R3, R61, 0x1f, RZ ;  /* 0x0000001f3d037819 */ /* 0x000fe400000006ff */
[----:B------:R-:W-:Y:S02]  /*6790*/  CS2R R34, SRZ ;  /* 0x0000000000227805 */ /* 0x000fe4000001ff00 */
[----:B------:R-:W-:Y:S02]  /*67a0*/  ISETP.NE.U32.OR P5, PT, R0, 0x1, !P1 ;  /* 0x000000010000780c */ /* 0x000fe40004fa5470 */
[----:B------:R-:W-:Y:S02]  /*67b0*/  CS2R R32, SRZ ;  /* 0x0000000000207805 */ /* 0x000fe4000001ff00 */
[----:B------:R-:W-:Y:S02]  /*67c0*/  PLOP3.LUT P2, PT, PT, PT, UP1, 0x80, 0x8 ;  /* 0x000000000008781c */ /* 0x000fe40003f4f018 */
[----:B------:R-:W-:Y:S02]  /*67d0*/  CS2R R42, SRZ ;  /* 0x00000000002a7805 */ /* 0x000fe4000001ff00 */
[----:B------:R-:W-:Y:S02]  /*67e0*/  LEA.HI R25, R22, R22, RZ, 0x1 ;  /* 0x0000001616197211 */ /* 0x000fe400078f08ff */
[----:B------:R-:W-:Y:S02]  /*67f0*/  CS2R R40, SRZ ;  /* 0x0000000000287805 */ /* 0x000fe4000001ff00 */
[----:B------:R-:W-:Y:S02]  /*6800*/  LOP3.LUT P4, R58, R53, 0xff, RZ, 0xc0, !PT ;  /* 0x000000ff353a7812 */ /* 0x000fe4000788c0ff */
[----:B------:R-:W-:Y:S02]  /*6810*/  CS2R R46, SRZ ;  /* 0x00000000002e7805 */ /* 0x000fe4000001ff00 */
[----:B------:R-:W-:Y:S02]  /*6820*/  SEL R4, RZ, 0xffffffff, P3 ;  /* 0xffffffffff047807 */ /* 0x000fe40001800000 */
[----:B------:R-:W-:Y:S02]  /*6830*/  CS2R R44, SRZ ;  /* 0x00000000002c7805 */ /* 0x000fe4000001ff00 */
[----:B------:R-:W-:Y:S02]  /*6840*/  P2R R70, PR, RZ, 0x20 ;  /* 0x00000020ff467803 */ /* 0x000fe40000000000 */
[----:B------:R-:W-:Y:S02]  /*6850*/  @P5 SHF.L.U32 R0, R74, 0x1f, RZ ;  /* 0x0000001f4a005819 */ /* 0x000fe400000006ff */
[----:B------:R-:W-:Y:S02]  /*6860*/  @P2 SEL R4, R5, R4, !P4 ;  /* 0x0000000405042207 */ /* 0x000fe40006000000 */
[----:B------:R1:W3:Y:S02]  /*6870*/  @P5 SYNCS.PHASECHK.TRANS64.TRYWAIT P1, [R2+URZ+0x30], R0 ;  /* 0x00003000020055a7 */ /* 0x0002e400080211ff */
[----:B------:R-:W-:Y:S04]  /*6880*/  LOP3.LUT R4, R4, 0x1, RZ, 0xc0, !PT ;  /* 0x0000000104047812 */ /* 0x000fe800078ec0ff */
[----:B------:R-:W-:Y:S04]  /*6890*/  ISETP.NE.U32.AND P2, PT, R4, 0x1, PT ;  /* 0x000000010400780c */ /* 0x000fe80003f45070 */
[----:B------:R-:W-:Y:S01]  /*68a0*/  P2R R77, PR, RZ, 0x4 ;  /* 0x00000004ff4d7803 */ /* 0x000fe20000000000 */
[----:B------:R4:W2:Y:S01]  /*68b0*/  SYNCS.PHASECHK.TRANS64.TRYWAIT P0, [R71+URZ+0x90], R3 ;  /* 0x00009003470075a7 */ /* 0x0008a200080011ff */
[C---:B-1----:R-:W-:Y:S01]  /*68c0*/  IMAD.SHL.U32 R0, R25.reuse, 0x20, RZ ;  /* 0x0000002019007824 */ /* 0x042fe200078e00ff */
[----:B------:R-:W-:Y:S04]  /*68d0*/  LOP3.LUT R25, R25, 0xffe, RZ, 0xc0, !PT ;  /* 0x00000ffe19197812 */ /* 0x000fe800078ec0ff */
[----:B------:R-:W-:Y:S01]  /*68e0*/  LOP3.LUT R0, R0, 0xffffffc0, RZ, 0xc0, !PT ;  /* 0xffffffc000007812 */ /* 0x000fe200078ec0ff */
[----:B------:R-:W-:Y:S04]  /*68f0*/  IMAD.IADD R25, R22, 0x1, -R25 ;  /* 0x0000000116197824 */ /* 0x000fe800078e0a19 */
[----:B------:R-:W-:Y:S04]  /*6900*/  IMAD.IADD R0, R23, 0x1, R0 ;  /* 0x0000000117007824 */ /* 0x000fe800078e0200 */
[----:B------:R-:W-:Y:S01]  /*6910*/  IMAD R25, R25, 0x100000, R0 ;  /* 0x0010000019197824 */ /* 0x000fe200078e0200 */
[----:B---3--:R-:W-:Y:S01]  /*6920*/  @P5 SEL R76, RZ, 0x1, !P1 ;  /* 0x00000001ff4c5807 */ /* 0x008fe20004800000 */
[----:B----4-:R-:W-:Y:S06]  /*6930*/  @!P5 BRA `(.L_x_97) ;  /* 0x000000000090d947 */ /* 0x010fec0003800000 */
[----:B------:R-:W-:Y:S01]  /*6940*/  HFMA2 R43, -RZ, RZ, 0, 0 ;  /* 0x00000000ff2b7431 */ /* 0x000fe200000001ff */
[----:B------:R-:W-:Y:S01]  /*6950*/  ISETP.NE.AND P1, PT, R76, RZ, PT ;  /* 0x000000ff4c00720c */ /* 0x000fe20003f25270 */
[----:B------:R-:W-:Y:S01]  /*6960*/  IMAD.U32 R5, RZ, RZ, UR45 ;  /* 0x0000002dff057e24 */ /* 0x000fe2000f8e00ff */
[----:B------:R-:W-:Y:S11]  /*6970*/  BSSY B0, `(.L_x_98) ;  /* 0x0000005000007945 */ /* 0x000ff60003800000 */
[----:B------:R-:W-:Y:S05]  /*6980*/  @P1 BRA `(.L_x_99) ;  /* 0x00000000000c1947 */ /* 0x000fea0003800000 */
[----:B------:R-:W-:Y:S04]  /*6990*/  SHF.L.U32 R0, R74, 0x1f, RZ ;  /* 0x0000001f4a007819 */ /* 0x000fe800000006ff */
[----:B------:R-:W1:Y:S02]  /*69a0*/  SYNCS.PHASECHK.TRANS64.TRYWAIT P1, [R2+URZ+0x30], R0 ;  /* 0x00003000020075a7 */ /* 0x000e6400080211ff */
[----:B-1----:R-:W-:Y:S05]  /*69b0*/  @!P1 BRA `(.L_x_100) ;  /* 0x00000020003c9947 */ /* 0x002fea0003800000 */
.L_x_99:
[----:B------:R-:W-:Y:S05]  /*69c0*/  BSYNC B0 ;  /* 0x0000000000007941 */ /* 0x000fea0003800000 */
.L_x_98:
[----:B------:R-:W-:Y:S01]  /*69d0*/  ISETP.NE.AND P1, PT, R77, RZ, PT ;  /* 0x000000ff4d00720c */ /* 0x000fe20003f25270 */
[----:B------:R-:W-:Y:S01]  /*69e0*/  IMAD.MOV.U32 R42, RZ, RZ, RZ ;  /* 0x000000ffff2a7224 */ /* 0x000fe200078e00ff */
[----:B------:R-:W-:Y:S02]  /*69f0*/  CS2R R40, SRZ ;  /* 0x0000000000287805 */ /* 0x000fe4000001ff00 */
[----:B------:R-:W-:Y:S02]  /*6a00*/  CS2R R46, SRZ ;  /* 0x00000000002e7805 */ /* 0x000fe4000001ff00 */
[----:B------:R-:W-:Y:S02]  /*6a10*/  CS2R R44, SRZ ;  /* 0x00000000002c7805 */ /* 0x000fe4000001ff00 */
[----:B------:R-:W-:Y:S02]  /*6a20*/  CS2R R34, SRZ ;  /* 0x0000000000227805 */ /* 0x000fe4000001ff00 */
[----:B------:R-:W-:Y:S02]  /*6a30*/  CS2R R32, SRZ ;  /* 0x0000000000207805 */ /* 0x000fe4000001ff00 */
[----:B------:R-:W-:Y:S02]  /*6a40*/  CS2R R38, SRZ ;  /* 0x0000000000267805 */ /* 0x000fe4000001ff00 */
[----:B------:R-:W-:Y:S01]  /*6a50*/  CS2R R36, SRZ ;  /* 0x0000000000247805 */ /* 0x000fe2000001ff00 */
[----:B------:R-:W-:Y:S01]  /*6a60*/  @P1 IMAD R5, R5, 0x800, R52 ;  /* 0x0000080005051824 */ /* 0x000fe200078e0234 */
[----:B------:R-:W-:Y:S05]  /*6a70*/  @P1 WARPSYNC.ALL ;  /* 0x0000000000001948 */ /* 0x000fea0003800000 */
[----:B------:R-:W-:Y:S01]  /*6a80*/  @P1 LEA R5, R5, UR43, 0x2 ;  /* 0x0000002b05051c11 */ /* 0x000fe2000f8e10ff */
[----:B------:R-:W-:Y:S04]  /*6a90*/  UIADD3 UR4, UPT, UPT, UR45, 0x1, URZ ;  /* 0x000000012d047890 */ /* 0x000fe8000fffe0ff */
[----:B------:R3:W4:Y:S01]  /*6aa0*/  @P1 LDSM.16.M88.4 R44, [R5+0x400] ;  /* 0x00040000052c183b */ /* 0x0007220000000200 */
[----:B------:R-:W-:Y:S01]  /*6ab0*/  @P1 VIADD R4, R5, 0x400 ;  /* 0x0000040005041836 */ /* 0x000fe20000000000 */
[----:B------:R-:W-:Y:S01]  /*6ac0*/  UISETP.NE.AND UP0, UPT, UR4, 0x3, UPT ;  /* 0x000000030400788c */ /* 0x000fe2000bf05270 */
[C-C-:B-1----:R-:W-:Y:S02]  /*6ad0*/  @P1 IMAD R2, R63.reuse, 0x4, R5.reuse ;  /* 0x000000043f021824 */ /* 0x142fe400078e0205 */
[C---:B------:R-:W-:Y:S01]  /*6ae0*/  @P1 IMAD R4, R62.reuse, 0x4, R4 ;  /* 0x000000043e041824 */ /* 0x040fe200078e0204 */
[----:B------:R-:W-:Y:S01]  /*6af0*/  USEL UR5, URZ, 0x1, UP0 ;  /* 0x00000001ff057887 */ /* 0x000fe20008000000 */
[----:B------:R-:W-:Y:S01]  /*6b00*/  @P1 IMAD R0, R62, 0x4, R5 ;  /* 0x000000043e001824 */ /* 0x000fe200078e0205 */
[----:B------:R3:W1:Y:S01]  /*6b10*/  @P1 LDSM.16.M88.4 R40, [R2+0x400] ;  /* 0x000400000228183b */ /* 0x0006620000000200 */
[----:B------:R-:W-:Y:S01]  /*6b20*/  @P1 IMAD R4, R63, 0x4, R4 ;  /* 0x000000043f041824 */ /* 0x000fe200078e0204 */
[----:B------:R-:W-:Y:S02]  /*6b30*/  USEL UR4, UR4, URZ, UP0 ;  /* 0x000000ff04047287 */ /* 0x000fe40008000000 */
[----:B------:R3:W1:Y:S01]  /*6b40*/  @P1 LDSM.16.M88.4 R32, [R0+0x400] ;  /* 0x000400000020183b */ /* 0x0006620000000200 */
[----:B------:R-:W-:Y:S03]  /*6b50*/  LOP3.LUT R74, R74, UR5, RZ, 0x3c, !PT ;  /* 0x000000054a4a7c12 */ /* 0x000fe6000f8e3cff */
[----:B------:R3:W1:Y:S01]  /*6b60*/  @P1 LDSM.16.M88.4 R36, [R4] ;  /* 0x000000000424183b */ /* 0x0006620000000200 */
[----:B------:R-:W-:Y:S03]  /*6b70*/  IMAD.U32 R75, RZ, RZ, UR4 ;  /* 0x00000004ff4b7e24 */ /* 0x000fe6000f8e00ff */
.L_x_97:
[----:B------:R-:W-:Y:S05]  /*6b80*/  BSYNC B1 ;  /* 0x0000000000017941 */ /* 0x000fea0003800000 */
.L_x_96:
[----:B---3--:R-:W-:Y:S04]  /*6b90*/  SHF.R.U32.HI R0, RZ, 0x15, R25 ;  /* 0x00000015ff007819 */ /* 0x008fe80000011619 */
[----:B------:R-:W-:Y:S01]  /*6ba0*/  LOP3.LUT P1, RZ, R0, 0x3, R54, 0x48, !PT ;  /* 0x0000000300ff7812 */ /* 0x000fe20007824836 */
[----:B------:R-:W-:Y:S01]  /*6bb0*/  @!UPT UIADD3 URZ, UPT, UPT, URZ, URZ, URZ ;  /* 0x000000fffffff290 */ /* 0x000fe2000fffe0ff */
[----:B--2---:R-:W-:Y:S11]  /*6bc0*/  @P0 BRA `(.L_x_101) ;  /* 0x0000000000080947 */ /* 0x004ff60003800000 */
[----:B------:R-:W2:Y:S02]  /*6bd0*/  SYNCS.PHASECHK.TRANS64.TRYWAIT P0, [R71+URZ+0x90], R3 ;  /* 0x00009003470075a7 */ /* 0x000ea400080011ff */
[----:B--2---:R-:W-:Y:S05]  /*6be0*/  @!P0 BRA `(.L_x_102) ;  /* 0x0000001c00c48947 */ /* 0x004fea0003800000 */
.L_x_101:
[----:B------:R-:W-:Y:S05]  /*6bf0*/  @!P1 BRA `(.L_x_103) ;  /* 0x0000000000409947 */ /* 0x000fea0003800000 */
[----:B------:R-:W3:Y:S01]  /*6c00*/  LDCU.64 UR8, c[0x4][0x70] ;  /* 0x01000e00ff0877ac */ /* 0x000ee20008000a00 */
[----:B--2---:R-:W-:Y:S01]  /*6c10*/  MOV R3, 0x0 ;  /* 0x0000000000037802 */ /* 0x004fe20000000f00 */
[----:B------:R-:W-:Y:S02]  /*6c20*/  HFMA2 R12, -RZ, RZ, 0, 5.9604644775390625e-08 ;  /* 0x00000001ff0c7431 */ /* 0x000fe400000001ff */
[----:B------:R-:W-:Y:S02]  /*6c30*/  IMAD.MOV.U32 R8, RZ, RZ, 0x192 ;  /* 0x00000192ff087424 */ /* 0x000fe400078e00ff */
[----:B------:R-:W-:Y:S01]  /*6c40*/  IMAD.MOV.U32 R13, RZ, RZ, RZ ;  /* 0x000000ffff0d7224 */ /* 0x000fe200078e00ff */
[----:B------:R-:W2:Y:S01]  /*6c50*/  LDCU.64 UR6, c[0x4][0x78] ;  /* 0x01000f00ff0677ac */ /* 0x000ea20008000a00 */
[----:B------:R-:W1:Y:S01]  /*6c60*/  LDC.64 R2, c[0x4][R3] ;  /* 0x0100000003027b82 */ /* 0x000e620000000a00 */
[----:B------:R-:W5:Y:S01]  /*6c70*/  LDCU.64 UR4, c[0x4][0x10] ;  /* 0x01000200ff0477ac */ /* 0x000f620008000a00 */
[----:B---3--:R-:W-:Y:S01]  /*6c80*/  MOV R5, UR9 ;  /* 0x0000000900057c02 */ /* 0x008fe20008000f00 */
[----:B------:R-:W-:Y:S01]  /*6c90*/  IMAD.U32 R4, RZ, RZ, UR8 ;  /* 0x00000008ff047e24 */ /* 0x000fe2000f8e00ff */
[----:B--2---:R-:W-:Y:S01]  /*6ca0*/  MOV R7, UR7 ;  /* 0x0000000700077c02 */ /* 0x004fe20008000f00 */
[----:B------:R-:W-:Y:S01]  /*6cb0*/  IMAD.U32 R6, RZ, RZ, UR6 ;  /* 0x00000006ff067e24 */ /* 0x000fe2000f8e00ff */
[----:B-----5:R-:W-:Y:S01]  /*6cc0*/  MOV R11, UR5 ;  /* 0x00000005000b7c02 */ /* 0x020fe20008000f00 */
[----:B------:R-:W-:Y:S02]  /*6cd0*/  IMAD.U32 R10, RZ, RZ, UR4 ;  /* 0x00000004ff0a7e24 */ /* 0x000fe4000f8e00ff */
[----:B------:R-:W-:Y:S07]  /*6ce0*/  LEPC R20, `(.L_x_103) ;  /* 0x000000001014794e */ /* 0x000fee0000000000 */
[----:B-1--4-:R-:W-:Y:S05]  /*6cf0*/  CALL.ABS.NOINC R2 ;  /* 0x0000000002007343 */ /* 0x012fea0003c00000 */
.L_x_103:
[----:B----4-:R-:W-:Y:S01]  /*6d00*/  LOP3.LUT R20, R44, 0xffffe000, RZ, 0xc0, !PT ;  /* 0xffffe0002c147812 */ /* 0x010fe200078ec0ff */
[----:B------:R-:W-:Y:S05]  /*6d10*/  WARPSYNC.ALL ;  /* 0x0000000000007948 */ /* 0x000fea0003800000 */
[----:B------:R-:W-:Y:S01]  /*6d20*/  R2UR UR4, R25 ;  /* 0x00000000190472ca */ /* 0x000fe200000e0000 */
[----:B------:R-:W-:Y:S01]  /*6d30*/  IMAD.SHL.U32 R73, R63, 0x4, RZ ;  /* 0x000000043f497824 */ /* 0x000fe200078e00ff */
[----:B------:R-:W-:Y:S01]  /*6d40*/  LOP3.LUT R21, R45, 0xffffe000, RZ, 0xc0, !PT ;  /* 0xffffe0002d157812 */ /* 0x000fe200078ec0ff */
[----:B------:R-:W-:Y:S01]  /*6d50*/  IMAD.SHL.U32 R72, R62, 0x4, RZ ;  /* 0x000000043e487824 */ /* 0x000fe200078e00ff */
[----:B------:R-:W-:Y:S01]  /*6d60*/  LOP3.LUT R27, R46, 0xffffe000, RZ, 0xc0, !PT ;  /* 0xffffe0002e1b7812 */ /* 0x000fe200078ec0ff */
[----:B------:R-:W-:Y:S01]  /*6d70*/  BSSY.RECONVERGENT B0, `(.L_x_104) ;  /* 0x000005a000007945 */ /* 0x000fe20003800200 */
[----:B------:R-:W-:Y:S07]  /*6d80*/  ISETP.NE.AND P0, PT, R64, RZ, PT ;  /* 0x000000ff4000720c */ /* 0x000fee0003f05270 */
[----:B------:R-:W3:Y:S02]  /*6d90*/  LDTM.16dp128bit.x8 R4, tmem[UR4] ;  /* 0x00000004000479ee */ /* 0x000ee40008180000 */
[C---:B---3--:R-:W-:Y:S01]  /*6da0*/  FMUL R0, R24.reuse, R4 ;  /* 0x0000000418007220 */ /* 0x048fe20000400000 */
[C---:B------:R-:W-:Y:S01]  /*6db0*/  FMUL R2, R24.reuse, R5 ;  /* 0x0000000518027220 */ /* 0x040fe20000400000 */
[C---:B--2---:R-:W-:Y:S01]  /*6dc0*/  FMUL R3, R24.reuse, R6 ;  /* 0x0000000618037220 */ /* 0x044fe20000400000 */
[----:B------:R-:W-:Y:S01]  /*6dd0*/  FMUL R7, R24, R7 ;  /* 0x0000000718077220 */ /* 0x000fe20000400000 */
[C---:B------:R-:W-:Y:S01]  /*6de0*/  FFMA R28, R26.reuse, R20, R0 ;  /* 0x000000141a1c7223 */ /* 0x040fe20000000000 */
[----:B------:R-:W-:Y:S01]  /*6df0*/  LOP3.LUT R0, R47, 0xffffe000, RZ, 0xc0, !PT ;  /* 0xffffe0002f007812 */ /* 0x000fe200078ec0ff */
[----:B------:R-:W-:Y:S01]  /*6e00*/  FFMA R29, R26, R21, R2 ;  /* 0x000000151a1d7223 */ /* 0x000fe20000000002 */
[----:B-1----:R-:W-:Y:S01]  /*6e10*/  LOP3.LUT R2, R40, 0xffffe000, RZ, 0xc0, !PT ;  /* 0xffffe00028027812 */ /* 0x002fe200078ec0ff */
[C---:B------:R-:W-:Y:S01]  /*6e20*/  FFMA R30, R26.reuse, R27, R3 ;  /* 0x0000001b1a1e7223 */ /* 0x040fe20000000003 */
[----:B------:R-:W-:Y:S01]  /*6e30*/  LOP3.LUT R3, R41, 0xffffe000, RZ, 0xc0, !PT ;  /* 0xffffe00029037812 */ /* 0x000fe200078ec0ff */
[----:B------:R-:W-:Y:S01]  /*6e40*/  FFMA R31, R26, R0, R7 ;  /* 0x000000001a1f7223 */ /* 0x000fe20000000007 */
[----:B------:R-:W-:Y:S01]  /*6e50*/  LOP3.LUT R0, R42, 0xffffe000, RZ, 0xc0, !PT ;  /* 0xffffe0002a007812 */ /* 0x000fe200078ec0ff */
[C---:B------:R-:W-:Y:S01]  /*6e60*/  FMUL R4, R24.reuse, R8 ;  /* 0x0000000818047220 */ /* 0x040fe20000400000 */
[----:B------:R-:W-:Y:S01]  /*6e70*/  LOP3.LUT R7, R43, 0xffffe000, RZ, 0xc0, !PT ;  /* 0xffffe0002b077812 */ /* 0x000fe200078ec0ff */
[C---:B------:R-:W-:Y:S01]  /*6e80*/  FMUL R5, R24.reuse, R9 ;  /* 0x0000000918057220 */ /* 0x040fe20000400000 */
[----:B------:R-:W-:Y:S01]  /*6e90*/  F2FP.TF32.F32.PACK_B R28, R28 ;  /* 0x0000001cff1c723e */ /* 0x000fe200024050ff */
[----:B------:R-:W-:Y:S01]  /*6ea0*/  FMUL R6, R24, R10 ;  /* 0x0000000a18067220 */ /* 0x000fe20000400000 */
[----:B------:R-:W-:Y:S01]  /*6eb0*/  F2FP.TF32.F32.PACK_B R29, R29 ;  /* 0x0000001dff1d723e */ /* 0x000fe200024050ff */
[----:B------:R-:W-:Y:S01]  /*6ec0*/  FFMA R4, R26, R2, R4 ;  /* 0x000000021a047223 */ /* 0x000fe20000000004 */
[----:B------:R-:W-:Y:S01]  /*6ed0*/  LOP3.LUT R2, R32, 0xffffe000, RZ, 0xc0, !PT ;  /* 0xffffe00020027812 */ /* 0x000fe200078ec0ff */
[----:B------:R-:W-:Y:S01]  /*6ee0*/  FFMA R5, R26, R3, R5 ;  /* 0x000000031a057223 */ /* 0x000fe20000000005 */
[----:B------:R-:W-:Y:S01]  /*6ef0*/  LOP3.LUT R3, R34, 0xffffe000, RZ, 0xc0, !PT ;  /* 0xffffe00022037812 */ /* 0x000fe200078ec0ff */
[----:B------:R-:W-:Y:S01]  /*6f00*/  FMUL R11, R24, R11 ;  /* 0x0000000b180b7220 */ /* 0x000fe20000400000 */
[----:B------:R-:W-:Y:S01]  /*6f10*/  F2FP.TF32.F32.PACK_B R30, R30 ;  /* 0x0000001eff1e723e */ /* 0x000fe200024050ff */
[----:B------:R-:W-:Y:S01]  /*6f20*/  FFMA R6, R26, R0, R6 ;  /* 0x000000001a067223 */ /* 0x000fe20000000006 */
[----:B------:R-:W-:Y:S01]  /*6f30*/  LOP3.LUT R0, R33, 0xffffe000, RZ, 0xc0, !PT ;  /* 0xffffe00021007812 */ /* 0x000fe200078ec0ff */
[C---:B------:R-:W-:Y:S01]  /*6f40*/  FMUL R8, R24.reuse, R12 ;  /* 0x0000000c18087220 */ /* 0x040fe20000400000 */
[----:B------:R-:W-:Y:S01]  /*6f50*/  F2FP.TF32.F32.PACK_B R31, R31 ;  /* 0x0000001fff1f723e */ /* 0x000fe200024050ff */
[----:B------:R-:W-:Y:S01]  /*6f60*/  FMUL R9, R24, R13 ;  /* 0x0000000d18097220 */ /* 0x000fe20000400000 */
[----:B------:R-:W-:Y:S01]  /*6f70*/  F2FP.TF32.F32.PACK_B R4, R4 ;  /* 0x00000004ff04723e */ /* 0x000fe200024050ff */
[----:B------:R-:W-:Y:S01]  /*6f80*/  FFMA R7, R26, R7, R11 ;  /* 0x000000071a077223 */ /* 0x000fe2000000000b */
[----:B------:R-:W-:Y:S01]  /*6f90*/  F2FP.TF32.F32.PACK_B R5, R5 ;  /* 0x00000005ff05723e */ /* 0x000fe200024050ff */
[----:B------:R-:W-:Y:S01]  /*6fa0*/  FMUL R10, R24, R14 ;  /* 0x0000000e180a7220 */ /* 0x000fe20000400000 */
[----:B------:R-:W-:Y:S01]  /*6fb0*/  F2FP.TF32.F32.PACK_B R6, R6 ;  /* 0x00000006ff06723e */ /* 0x000fe200024050ff */
[----:B------:R-:W-:Y:S01]  /*6fc0*/  FFMA R8, R26, R2, R8 ;  /* 0x000000021a087223 */ /* 0x000fe20000000008 */
[----:B------:R-:W-:Y:S01]  /*6fd0*/  LOP3.LUT R2, R35, 0xffffe000, RZ, 0xc0, !PT ;  /* 0xffffe00023027812 */ /* 0x000fe200078ec0ff */
[----:B------:R-:W-:Y:S01]  /*6fe0*/  FMUL R12, R24, R16 ;  /* 0x00000010180c7220 */ /* 0x000fe20000400000 */
[----:B------:R-:W-:Y:S01]  /*6ff0*/  LOP3.LUT R16, R36, 0xffffe000, RZ, 0xc0, !PT ;  /* 0xffffe00024107812 */ /* 0x000fe200078ec0ff */
[----:B------:R-:W-:Y:S01]  /*7000*/  FFMA R9, R26, R0, R9 ;  /* 0x000000001a097223 */ /* 0x000fe20000000009 */
[----:B------:R-:W-:Y:S01]  /*7010*/  LOP3.LUT R0, R37, 0xffffe000, RZ, 0xc0, !PT ;  /* 0xffffe00025007812 */ /* 0x000fe200078ec0ff */
[----:B------:R-:W-:Y:S01]  /*7020*/  FMUL R15, R24, R15 ;  /* 0x0000000f180f7220 */ /* 0x000fe20000400000 */
[----:B------:R-:W-:Y:S01]  /*7030*/  FFMA R10, R26, R3, R10 ;  /* 0x000000031a0a7223 */ /* 0x000fe2000000000a */
[----:B------:R-:W-:Y:S02]  /*7040*/  IMAD.U32 R3, RZ, RZ, UR45 ;  /* 0x0000002dff037e24 */ /* 0x000fe4000f8e00ff */
[----:B------:R-:W-:Y:S01]  /*7050*/  FMUL R13, R24, R17 ;  /* 0x00000011180d7220 */ /* 0x000fe20000400000 */
[C---:B------:R-:W-:Y:S01]  /*7060*/  FFMA R11, R26.reuse, R2, R15 ;  /* 0x000000021a0b7223 */ /* 0x040fe2000000000f */
[----:B------:R-:W-:Y:S01]  /*7070*/  FFMA R12, R26, R16, R12 ;  /* 0x000000101a0c7223 */ /* 0x000fe2000000000c */
[----:B------:R-:W-:Y:S01]  /*7080*/  IMAD R16, R3, 0x800, R52 ;  /* 0x0000080003107824 */ /* 0x000fe200078e0234 */
[----:B------:R-:W-:Y:S01]  /*7090*/  LOP3.LUT R2, R38, 0xffffe000, RZ, 0xc0, !PT ;  /* 0xffffe00026027812 */ /* 0x000fe200078ec0ff */
[C---:B------:R-:W-:Y:S01]  /*70a0*/  FMUL R14, R24.reuse, R18 ;  /* 0x00000012180e7220 */ /* 0x040fe20000400000 */
[----:B------:R-:W-:Y:S01]  /*70b0*/  LOP3.LUT R3, R39, 0xffffe000, RZ, 0xc0, !PT ;  /* 0xffffe00027037812 */ /* 0x000fe200078ec0ff */
[----:B------:R-:W-:Y:S01]  /*70c0*/  FMUL R19, R24, R19 ;  /* 0x0000001318137220 */ /* 0x000fe20000400000 */
[----:B------:R-:W-:Y:S01]  /*70d0*/  LEA R16, R16, UR43, 0x2 ;  /* 0x0000002b10107c11 */ /* 0x000fe2000f8e10ff */
[C---:B------:R-:W-:Y:S01]  /*70e0*/  FFMA R13, R26.reuse, R0, R13 ;  /* 0x000000001a0d7223 */ /* 0x040fe2000000000d */
[C---:B------:R-:W-:Y:S01]  /*70f0*/  FFMA R14, R26.reuse, R2, R14 ;  /* 0x000000021a0e7223 */ /* 0x040fe2000000000e */
[----:B------:R-:W-:Y:S01]  /*7100*/  FFMA R15, R26, R3, R19 ;  /* 0x000000031a0f7223 */ /* 0x000fe20000000013 */
[C-C-:B------:R-:W-:Y:S01]  /*7110*/  IADD3 R3, PT, PT, R73.reuse, 0x400, R16.reuse ;  /* 0x0000040049037810 */ /* 0x140fe20007ffe010 */
[----:B------:R1:W-:Y:S01]  /*7120*/  STSM.16.M88.4 [R16+0x400], R28 ;  /* 0x0004001c10007844 */ /* 0x0003e20000000200 */
[----:B------:R-:W-:Y:S02]  /*7130*/  F2FP.TF32.F32.PACK_B R7, R7 ;  /* 0x00000007ff07723e */ /* 0x000fe400024050ff */
[----:B------:R-:W-:Y:S02]  /*7140*/  IADD3 R0, PT, PT, R72, 0x400, R16 ;  /* 0x0000040048007810 */ /* 0x000fe40007ffe010 */
[----:B------:R-:W-:Y:S03]  /*7150*/  F2FP.TF32.F32.PACK_B R8, R8 ;  /* 0x00000008ff08723e */ /* 0x000fe600024050ff */
[----:B------:R1:W-:Y:S01]  /*7160*/  STSM.16.M88.4 [R3], R4 ;  /* 0x0000000403007844 */ /* 0x0003e20000000200 */
[----:B------:R-:W-:Y:S01]  /*7170*/  F2FP.TF32.F32.PACK_B R9, R9 ;  /* 0x00000009ff09723e */ /* 0x000fe200024050ff */
[----:B------:R-:W-:Y:S01]  /*7180*/  IMAD.IADD R2, R73, 0x1, R0 ;  /* 0x0000000149027824 */ /* 0x000fe200078e0200 */
[----:B------:R-:W-:Y:S02]  /*7190*/  F2FP.TF32.F32.PACK_B R10, R10 ;  /* 0x0000000aff0a723e */ /* 0x000fe400024050ff */
[----:B------:R-:W-:Y:S02]  /*71a0*/  F2FP.TF32.F32.PACK_B R11, R11 ;  /* 0x0000000bff0b723e */ /* 0x000fe400024050ff */
[----:B------:R-:W-:Y:S02]  /*71b0*/  F2FP.TF32.F32.PACK_B R12, R12 ;  /* 0x0000000cff0c723e */ /* 0x000fe400024050ff */
[----:B------:R-:W-:Y:S01]  /*71c0*/  F2FP.TF32.F32.PACK_B R13, R13 ;  /* 0x0000000dff0d723e */ /* 0x000fe200024050ff */
[----:B------:R1:W-:Y:S01]  /*71d0*/  STSM.16.M88.4 [R0], R8 ;  /* 0x0000000800007844 */ /* 0x0003e20000000200 */
[----:B------:R-:W-:Y:S02]  /*71e0*/  F2FP.TF32.F32.PACK_B R14, R14 ;  /* 0x0000000eff0e723e */ /* 0x000fe400024050ff */
[----:B------:R-:W-:Y:S05]  /*71f0*/  F2FP.TF32.F32.PACK_B R15, R15 ;  /* 0x0000000fff0f723e */ /* 0x000fea00024050ff */
[----:B------:R1:W-:Y:S01]  /*7200*/  STSM.16.M88.4 [R2], R12 ;  /* 0x0000000c02007844 */ /* 0x0003e20000000200 */
[----:B------:R-:W-:Y:S01]  /*7210*/  @!PT LDS RZ, [RZ] ;  /* 0x00000000fffff984 */ /* 0x000fe20000000800 */
[----:B------:R-:W-:Y:S01]  /*7220*/  @!PT LDS RZ, [RZ] ;  /* 0x00000000fffff984 */ /* 0x000fe20000000800 */
[----:B------:R-:W-:Y:S01]  /*7230*/  @!PT LDS RZ, [RZ] ;  /* 0x00000000fffff984 */ /* 0x000fe20000000800 */
[----:B------:R-:W-:Y:S01]  /*7240*/  @!PT LDS RZ, [RZ] ;  /* 0x00000000fffff984 */ /* 0x000fe20000000800 */
[----:B------:R2:W-:Y:S07]  /*7250*/  MEMBAR.ALL.CTA ;  /* 0x0000000000007992 */ /* 0x0005ee0000008000 */
[----:B--2---:R-:W2:Y:S02]  /*7260*/  FENCE.VIEW.ASYNC.S ;  /* 0x00000000000073c6 */ /* 0x004ea40000000000 */
[----:B--2---:R-:W-:Y:S06]  /*7270*/  BAR.SYNC.DEFER_BLOCKING 0x1, 0x80 ;  /* 0x0042000000007b1d */ /* 0x004fec0000010000 */
[----:B------:R-:W-:Y:S05]  /*7280*/  @P0 BRA `(.L_x_105) ;  /* 0x0000000000200947 */ /* 0x000fea0003800000 */
[----:B------:R-:W2:Y:S01]  /*7290*/  LDCU.64 UR6, c[0x0][0x348] ;  /* 0x00006900ff0677ac */ /* 0x000ea20008000a00 */
[----:B------:R-:W-:Y:S01]  /*72a0*/  ULEA UR5, UR45, UR43, 0xd ;  /* 0x0000002b2d057291 */ /* 0x000fe2000f8e68ff */
[----:B------:R-:W-:Y:S03]  /*72b0*/  UMOV UR51, UR60 ;  /* 0x0000003c00337c82 */ /* 0x000fe60008000000 */
[----:B------:R-:W-:Y:S02]  /*72c0*/  UIADD3 UR48, UPT, UPT, UR5, 0x400, URZ ;  /* 0x0000040005307890 */ /* 0x000fe4000fffe0ff */
[----:B--2---:R-:W-:Y:S04]  /*72d0*/  UIADD3 UR4, UP0, UPT, UR6, 0x680, URZ ;  /* 0x0000068006047890 */ /* 0x004fe8000ff1e0ff */
[----:B------:R-:W-:Y:S09]  /*72e0*/  UIADD3.X UR5, UPT, UPT, URZ, UR7, URZ, UP0, !UPT ;  /* 0x00000007ff057290 */ /* 0x000ff200087fe4ff */
[----:B------:R2:W-:Y:S02]  /*72f0*/  UTMASTG.3D [UR48], [UR4] ;  /* 0x00000030040073b5 */ /* 0x0005e40008010000 */
[----:B--2---:R0:W-:Y:S02]  /*7300*/  UTMACMDFLUSH ;  /* 0x00000000000079b7 */ /* 0x0041e40000000000 */
.L_x_105:
[----:B------:R-:W-:Y:S05]  /*7310*/  BSYNC.RECONVERGENT B0 ;  /* 0x0000000000007941 */ /* 0x000fea0003800200 */
.L_x_104:
[----:B------:R-:W-:Y:S01]  /*7320*/  UIADD3 UR46, UPT, UPT, UR45, 0x1, URZ ;  /* 0x000000012d2e7890 */ /* 0x000fe2000fffe0ff */
[----:B------:R-:W-:Y:S03]  /*7330*/  BSSY.RECONVERGENT B0, `(.L_x_106) ;  /* 0x0000005000007945 */ /* 0x000fe60003800200 */
[----:B------:R-:W-:Y:S04]  /*7340*/  UISETP.NE.AND UP0, UPT, UR46, 0x3, UPT ;  /* 0x000000032e00788c */ /* 0x000fe8000bf05270 */
[----:B------:R-:W-:Y:S01]  /*7350*/  USEL UR44, UR46, URZ, UP0 ;  /* 0x000000ff2e2c7287 */ /* 0x000fe20008000000 */
[----:B------:R-:W-:Y:S11]  /*7360*/  @P0 BRA `(.L_x_107) ;  /* 0x0000000000040947 */ /* 0x000ff60003800000 */
[----:B------:R-:W-:Y:S04]  /*7370*/  DEPBAR.LE SB0, 0x1 ;  /* 0x000080400000791a */ /* 0x000fe80000000000 */
.L_x_107:
[----:B------:R-:W-:Y:S05]  /*7380*/  BSYNC.RECONVERGENT B0 ;  /* 0x0000000000007941 */ /* 0x000fea0003800200 */
.L_x_106:
[----:B------:R-:W-:Y:S01]  /*7390*/  BAR.SYNC.DEFER_BLOCKING 0x1, 0x80 ;  /* 0x0042000000007b1d */ /* 0x000fe20000010000 */
[----:B------:R-:W-:Y:S01]  /*73a0*/  ISETP.NE.AND P1, PT, R70, RZ, PT ;  /* 0x000000ff4600720c */ /* 0x000fe20003f25270 */
[----:B------:R-:W-:Y:S01]  /*73b0*/  UISETP.NE.AND UP0, UPT, UR52, URZ, UPT ;  /* 0x000000ff3400728c */ /* 0x000fe2000bf05270 */
[----:B-1----:R-:W-:Y:S11]  /*73c0*/  LEA R2, R75, UR43, 0x3 ;  /* 0x0000002b4b027c11 */ /* 0x002ff6000f8e18ff */
[----:B------:R-:W-:Y:S01]  /*73d0*/  @P1 SHF.L.U32 R3, R74, 0x1f, RZ ;  /* 0x0000001f4a031819 */ /* 0x000fe200000006ff */
[----:B------:R-:W-:Y:S06]  /*73e0*/  BRA.U !UP0, `(.L_x_108) ;  /* 0x0000000108247547 */ /* 0x000fec000b800000 */
[----:B------:R-:W-:Y:S01]  /*73f0*/  IMAD.U32 R4, RZ, RZ, UR47 ;  /* 0x0000002fff047e24 */ /* 0x000fe2000f8e00ff */
[----:B------:R-:W-:Y:S01]  /*7400*/  MOV R0, UR54 ;  /* 0x0000003600007c02 */ /* 0x000fe20008000f00 */
[----:B------:R-:W-:Y:S03]  /*7410*/  UIADD3 UR4, UPT, UPT, UR47, 0x1, URZ ;  /* 0x000000012f047890 */ /* 0x000fe6000fffe0ff */
[----:B------:R-:W-:Y:S01]  /*7420*/  @P1 LEA R4, R4, UR43, 0x3 ;  /* 0x0000002b04041c11 */ /* 0x000fe2000f8e18ff */
[----:B------:R-:W-:Y:S04]  /*7430*/  UISETP.NE.AND UP0, UPT, UR4, 0x3, UPT ;  /* 0x000000030400788c */ /* 0x000fe8000bf05270 */
[----:B------:R-:W-:Y:S01]  /*7440*/  @P1 VIADD R4, R4, 0x48 ;  /* 0x0000004804041836 */ /* 0x000fe20000000000 */
[----:B------:R-:W-:Y:S04]  /*7450*/  USEL UR47, UR4, URZ, UP0 ;  /* 0x000000ff042f7287 */ /* 0x000fe80008000000 */
[----:B------:R-:W-:Y:S04]  /*7460*/  @P1 PRMT R0, R0, 0x654, R4 ;  /* 0x0000065400001816 */ /* 0x000fe80000000004 */
[----:B------:R1:W-:Y:S04]  /*7470*/  @P1 SYNCS.ARRIVE.TRANS64.RED.A1T0 RZ, [R0+URZ], RZ ;  /* 0x000000ff00ff19a7 */ /* 0x0003e800081004ff */
.L_x_108:
[----:B------:R-:W2:Y:S01]  /*7480*/  @P1 SYNCS.PHASECHK.TRANS64.TRYWAIT P0, [R2+URZ+0x30], R3 ;  /* 0x00003003020015a7 */ /* 0x000ea200080011ff */
[----:B------:R-:W-:Y:S01]  /*7490*/  BSSY B1, `(.L_x_109) ;  /* 0x0000017000017945 */ /* 0x000fe20003800000 */
[----:B--2---:R-:W-:Y:S03]  /*74a0*/  @P1 SEL R76, RZ, 0x1, !P0 ;  /* 0x00000001ff4c1807 */ /* 0x004fe60004000000 */
[----:B------:R-:W-:Y:S05]  /*74b0*/  @!P1 BRA `(.L_x_110) ;  /* 0x0000000000509947 */ /* 0x000fea0003800000 */
[----:B------:R-:W-:Y:S01]  /*74c0*/  ISETP.NE.AND P1, PT, R77, RZ, PT ;  /* 0x000000ff4d00720c */ /* 0x000fe20003f25270 */
[----:B------:R-:W-:Y:S01]  /*74d0*/  BSSY B0, `(.L_x_111) ;  /* 0x000000a000007945 */ /* 0x000fe20003800000 */
[----:B------:R-:W-:Y:S11]  /*74e0*/  ISETP.NE.AND P0, PT, R76, RZ, PT ;  /* 0x000000ff4c00720c */ /* 0x000ff60003f05270 */
[----:B------:R-:W-:Y:S05]  /*74f0*/  @P1 IMAD R4, R75, 0x800, R52 ;  /* 0x000008004b041824 */ /* 0x000fea00078e0234 */
[----:B------:R-:W-:Y:S05]  /*7500*/  @P1 LEA R4, R4, UR43, 0x2 ;  /* 0x0000002b04041c11 */ /* 0x000fea000f8e10ff */
[--C-:B-1----:R-:W-:Y:S02]  /*7510*/  @P1 IMAD.IADD R0, R72, 0x1, R4.reuse ;  /* 0x0000000148001824 */ /* 0x102fe400078e0204 */
[----:B------:R-:W-:Y:S01]  /*7520*/  @P1 IMAD.IADD R3, R73, 0x1, R4 ;  /* 0x0000000149031824 */ /* 0x000fe200078e0204 */
[----:B------:R-:W-:Y:S06]  /*7530*/  @P0 BRA `(.L_x_112) ;  /* 0x00000000000c0947 */ /* 0x000fec0003800000 */
[----:B------:R-:W-:Y:S04]  /*7540*/  SHF.L.U32 R74, R74, 0x1f, RZ ;  /* 0x0000001f4a4a7819 */ /* 0x000fe800000006ff */
[----:B------:R-:W1:Y:S02]  /*7550*/  SYNCS.PHASECHK.TRANS64.TRYWAIT P0, [R2+URZ+0x30], R74 ;  /* 0x0000304a020075a7 */ /* 0x000e6400080011ff */
[----:B-1----:R-:W-:Y:S05]  /*7560*/  @!P0 BRA `(.L_x_113) ;  /* 0x0000001400788947 */ /* 0x002fea0003800000 */
.L_x_112:
[----:B------:R-:W-:Y:S05]  /*7570*/  BSYNC B0 ;  /* 0x0000000000007941 */ /* 0x000fea0003800000 */
.L_x_111:
[----:B------:R-:W-:Y:S11]  /*7580*/  ISETP.NE.AND P0, PT, R77, RZ, PT ;  /* 0x000000ff4d00720c */ /* 0x000ff60003f05270 */
[----:B------:R-:W-:Y:S02]  /*7590*/  @!UPT UIADD3 URZ, UPT, UPT, URZ, URZ, URZ ;  /* 0x000000fffffff290 */ /* 0x000fe4000fffe0ff */
[----:B-1----:R-:W-:Y:S01]  /*75a0*/  @P0 IADD3 R2, PT, PT, R73, R0, RZ ;  /* 0x0000000049020210 */ /* 0x002fe20007ffe0ff */
[----:B------:R-:W-:Y:S05]  /*75b0*/  @P0 WARPSYNC.ALL ;  /* 0x0000000000000948 */ /* 0x000fea0003800000 */
[----:B------:R2:W3:Y:S04]  /*75c0*/  @P0 LDSM.16.M88.4 R44, [R4+0x400] ;  /* 0x00040000042c083b */ /* 0x0004e80000000200 */
[----:B------:R2:W4:Y:S04]  /*75d0*/  @P0 LDSM.16.M88.4 R40, [R3+0x400] ;  /* 0x000400000328083b */ /* 0x0005280000000200 */
[----:B------:R2:W1:Y:S04]  /*75e0*/  @P0 LDSM.16.M88.4 R32, [R0+0x400] ;  /* 0x000400000020083b */ /* 0x0004680000000200 */
[----:B------:R2:W1:Y:S02]  /*75f0*/  @P0 LDSM.16.M88.4 R36, [R2+0x400] ;  /* 0x000400000224083b */ /* 0x0004640000000200 */
.L_x_110:
[----:B------:R-:W-:Y:S05]  /*7600*/  BSYNC B1 ;  /* 0x0000000000017941 */ /* 0x000fea0003800000 */
.L_x_109:
[----:B-12---:R-:W-:Y:S05]  /*7610*/  VIADD R0, R25, 0x20 ;  /* 0x0000002019007836 */ /* 0x006fea0000000000 */
[----:B------:R-:W-:Y:S04]  /*7620*/  SHF.R.U32.HI R0, RZ, 0x15, R0 ;  /* 0x00000015ff007819 */ /* 0x000fe80000011600 */
[----:B------:R-:W-:Y:S11]  /*7630*/  LOP3.LUT P0, RZ, R0, 0x3, R54, 0x48, !PT ;  /* 0x0000000300ff7812 */ /* 0x000ff60007804836 */
[----:B------:R-:W-:Y:S02]  /*7640*/  @!UPT UIADD3 URZ, UPT, UPT, URZ, URZ, URZ ;  /* 0x000000fffffff290 */ /* 0x000fe4000fffe0ff */
[----:B------:R-:W-:Y:S05]  /*7650*/  @!P0 BRA `(.L_x_114) ;  /* 0x0000000000408947 */ /* 0x000fea0003800000 */
[----:B------:R-:W1:Y:S01]  /*7660*/  LDCU.64 UR8, c[0x4][0x70] ;  /* 0x01000e00ff0877ac */ /* 0x000e620008000a00 */
[----:B------:R-:W-:Y:S01]  /*7670*/  MOV R3, 0x0 ;  /* 0x0000000000037802 */ /* 0x000fe20000000f00 */
[----:B------:R-:W-:Y:S02]  /*7680*/  HFMA2 R12, -RZ, RZ, 0, 5.9604644775390625e-08 ;  /* 0x00000001ff0c7431 */ /* 0x000fe400000001ff */
[----:B------:R-:W-:Y:S02]  /*7690*/  IMAD.MOV.U32 R8, RZ, RZ, 0x192 ;  /* 0x00000192ff087424 */ /* 0x000fe400078e00ff */
[----:B------:R-:W-:Y:S01]  /*76a0*/  IMAD.MOV.U32 R13, RZ, RZ, RZ ;  /* 0x000000ffff0d7224 */ /* 0x000fe200078e00ff */
[----:B------:R-:W2:Y:S01]  /*76b0*/  LDCU.64 UR6, c[0x4][0x78] ;  /* 0x01000f00ff0677ac */ /* 0x000ea20008000a00 */
[----:B------:R-:W3:Y:S01]  /*76c0*/  LDC.64 R2, c[0x4][R3] ;  /* 0x0100000003027b82 */ /* 0x000ee20000000a00 */
[----:B------:R-:W5:Y:S01]  /*76d0*/  LDCU.64 UR4, c[0x4][0x10] ;  /* 0x01000200ff0477ac */ /* 0x000f620008000a00 */
[----:B-1----:R-:W-:Y:S01]  /*76e0*/  MOV R5, UR9 ;  /* 0x0000000900057c02 */ /* 0x002fe20008000f00 */
[----:B------:R-:W-:Y:S01]  /*76f0*/  IMAD.U32 R4, RZ, RZ, UR8 ;  /* 0x00000008ff047e24 */ /* 0x000fe2000f8e00ff */
[----:B--2---:R-:W-:Y:S01]  /*7700*/  MOV R7, UR7 ;  /* 0x0000000700077c02 */ /* 0x004fe20008000f00 */
[----:B------:R-:W-:Y:S01]  /*7710*/  IMAD.U32 R6, RZ, RZ, UR6 ;  /* 0x00000006ff067e24 */ /* 0x000fe2000f8e00ff */
[----:B-----5:R-:W-:Y:S01]  /*7720*/  MOV R11, UR5 ;  /* 0x00000005000b7c02 */ /* 0x020fe20008000f00 */
[----:B------:R-:W-:Y:S02]  /*7730*/  IMAD.U32 R10, RZ, RZ, UR4 ;  /* 0x00000004ff0a7e24 */ /* 0x000fe4000f8e00ff */
[----:B------:R-:W-:Y:S07]  /*7740*/  LEPC R20, `(.L_x_114) ;  /* 0x000000001014794e */ /* 0x000fee0000000000 */
[----:B---34-:R-:W-:Y:S05]  /*7750*/  CALL.ABS.NOINC R2 ;  /* 0x0000000002007343 */ /* 0x018fea0003c00000 */
.L_x_114:
[----:B------:R-:W-:Y:S01]  /*7760*/  ISETP.NE.AND P0, PT, R64, RZ, PT ;  /* 0x000000ff4000720c */ /* 0x000fe20003f05270 */
[----:B------:R-:W-:Y:S05]  /*7770*/  WARPSYNC.ALL ;  /* 0x0000000000007948 */ /* 0x000fea0003800000 */
[----:B------:R-:W-:Y:S01]  /*7780*/  R2UR UR4, R25 ;  /* 0x00000000190472ca */ /* 0x000fe200000e0000 */
[----:B------:R-:W-:Y:S01]  /*7790*/  BSSY.RECONVERGENT B0, `(.L_x_115) ;  /* 0x0000063000007945 */ /* 0x000fe20003800200 */
[----:B---3--:R-:W-:Y:S02]  /*77a0*/  LOP3.LUT R0, R44, 0xffffe000, RZ, 0xc0, !PT ;  /* 0xffffe0002c007812 */ /* 0x008fe400078ec0ff */
[----:B------:R-:W-:Y:S02]  /*77b0*/  LOP3.LUT R2, R45, 0xffffe000, RZ, 0xc0, !PT ;  /* 0xffffe0002d027812 */ /* 0x000fe400078ec0ff */
[----:B------:R-:W-:Y:S02]  /*77c0*/  LOP3.LUT R3, R46, 0xffffe000, RZ, 0xc0, !PT ;  /* 0xffffe0002e037812 */ /* 0x000fe400078ec0ff */
[----:B------:R-:W-:Y:S02]  /*77d0*/  LOP3.LUT R20, R47, 0xffffe000, RZ, 0xc0, !PT ;  /* 0xffffe0002f147812 */ /* 0x000fe400078ec0ff */
[----:B----4-:R-:W-:Y:S02]  /*77e0*/  LOP3.LUT R21, R40, 0xffffe000, RZ, 0xc0, !PT ;  /* 0xffffe00028157812 */ /* 0x010fe400078ec0ff */
[----:B------:R-:W-:Y:S01]  /*77f0*/  LOP3.LUT R25, R41, 0xffffe000, RZ, 0xc0, !PT ;  /* 0xffffe00029197812 */ /* 0x000fe200078ec0ff */
[----:B------:R-:W1:Y:S01]  /*7800*/  LDTM.16dp128bit.x8 R4, tmem[UR4+0x20] ;  /* 0x00002004000479ee */ /* 0x000e620008180000 */
[----:B------:R-:W-:Y:S01]  /*7810*/  R2UR UR4, R71 ;  /* 0x00000000470472ca */ /* 0x000fe200000e0000 */
[----:B------:R-:W-:Y:S01]  /*7820*/  NOP ;  /* 0x0000000000007918 */ /* 0x000fe20000000000 */
[----:B------:R-:W-:Y:S02]  /*7830*/  LOP3.LUT R27, R42, 0xffffe000, RZ, 0xc0, !PT ;  /* 0xffffe0002a1b7812 */ /* 0x000fe400078ec0ff */
[----:B------:R-:W-:Y:S02]  /*7840*/  LOP3.LUT R28, R43, 0xffffe000, RZ, 0xc0, !PT ;  /* 0xffffe0002b1c7812 */ /* 0x000fe400078ec0ff */
[----:B------:R-:W-:Y:S02]  /*7850*/  LOP3.LUT R29, R32, 0xffffe000, RZ, 0xc0, !PT ;  /* 0xffffe000201d7812 */ /* 0x000fe400078ec0ff */
[----:B------:R-:W-:Y:S02]  /*7860*/  LOP3.LUT R30, R33, 0xffffe000, RZ, 0xc0, !PT ;  /* 0xffffe000211e7812 */ /* 0x000fe400078ec0ff */
[----:B------:R-:W-:Y:S02]  /*7870*/  LOP3.LUT R31, R34, 0xffffe000, RZ, 0xc0, !PT ;  /* 0xffffe000221f7812 */ /* 0x000fe400078ec0ff */
[----:B------:R-:W-:Y:S01]  /*7880*/  LOP3.LUT R32, R35, 0xffffe000, RZ, 0xc0, !PT ;  /* 0xffffe00023207812 */ /* 0x000fe200078ec0ff */
[----:B------:R-:W-:Y:S01]  /*7890*/  UIADD3 UR4, UPT, UPT, UR4, 0xb0, URZ ;  /* 0x000000b004047890 */ /* 0x000fe2000fffe0ff */
[----:B------:R-:W-:Y:S02]  /*78a0*/  LOP3.LUT R33, R36, 0xffffe000, RZ, 0xc0, !PT ;  /* 0xffffe00024217812 */ /* 0x000fe400078ec0ff */
[----:B------:R-:W-:Y:S01]  /*78b0*/  LOP3.LUT R34, R37, 0xffffe000, RZ, 0xc0, !PT ;  /* 0xffffe00025227812 */ /* 0x000fe200078ec0ff */
[----:B------:R-:W-:Y:S01]  /*78c0*/  UPRMT UR4, UR54, 0x654, UR4 ;  /* 0x0000065436047896 */ /* 0x000fe20008000004 */
[----:B------:R-:W-:Y:S02]  /*78d0*/  LOP3.LUT R35, R38, 0xffffe000, RZ, 0xc0, !PT ;  /* 0xffffe00026237812 */ /* 0x000fe400078ec0ff */
[----:B------:R-:W-:Y:S01]  /*78e0*/  LOP3.LUT R36, R39, 0xffffe000, RZ, 0xc0, !PT ;  /* 0xffffe00027247812 */ /* 0x000fe200078ec0ff */
[C---:B-1----:R-:W-:Y:S01]  /*78f0*/  FMUL R4, R24.reuse, R4 ;  /* 0x0000000418047220 */ /* 0x042fe20000400000 */
[C---:B------:R-:W-:Y:S01]  /*7900*/  FMUL R5, R24.reuse, R5 ;  /* 0x0000000518057220 */ /* 0x040fe20000400000 */
[C---:B------:R-:W-:Y:S01]  /*7910*/  FMUL R6, R24.reuse, R6 ;  /* 0x0000000618067220 */ /* 0x040fe20000400000 */
[----:B------:R-:W-:Y:S01]  /*7920*/  FMUL R7, R24, R7 ;  /* 0x0000000718077220 */ /* 0x000fe20000400000 */
[----:B------:R-:W-:Y:S01]  /*7930*/  FFMA R4, R26, R0, R4 ;  /* 0x000000001a047223 */ /* 0x000fe20000000004 */
[----:B------:R-:W-:Y:S02]  /*7940*/  IMAD.U32 R0, RZ, RZ, UR44 ;  /* 0x0000002cff007e24 */ /* 0x000fe4000f8e00ff */
[----:B------:R-:W-:Y:S01]  /*7950*/  FMUL R8, R24, R8 ;  /* 0x0000000818087220 */ /* 0x000fe20000400000 */
[----:B------:R-:W-:Y:S01]  /*7960*/  FFMA R5, R26, R2, R5 ;  /* 0x000000021a057223 */ /* 0x000fe20000000005 */
[----:B------:R-:W-:Y:S01]  /*7970*/  FMUL R9, R24, R9 ;  /* 0x0000000918097220 */ /* 0x000fe20000400000 */
[----:B------:R-:W-:Y:S01]  /*7980*/  F2FP.TF32.F32.PACK_B R4, R4 ;  /* 0x00000004ff04723e */ /* 0x000fe200024050ff */
[----:B------:R-:W-:Y:S01]  /*7990*/  FFMA R6, R26, R3, R6 ;  /* 0x000000031a067223 */ /* 0x000fe20000000006 */
[----:B------:R-:W-:Y:S01]  /*79a0*/  FMUL R10, R24, R10 ;  /* 0x0000000a180a7220 */ /* 0x000fe20000400000 */
[----:B------:R-:W-:Y:S01]  /*79b0*/  F2FP.TF32.F32.PACK_B R5, R5 ;  /* 0x00000005ff05723e */ /* 0x000fe200024050ff */
[----:B------:R-:W-:Y:S01]  /*79c0*/  FFMA R7, R26, R20, R7 ;  /* 0x000000141a077223 */ /* 0x000fe20000000007 */
[----:B------:R-:W-:Y:S01]  /*79d0*/  IMAD R0, R0, 0x800, R52 ;  /* 0x0000080000007824 */ /* 0x000fe200078e0234 */
[----:B------:R-:W-:Y:S01]  /*79e0*/  F2FP.TF32.F32.PACK_B R6, R6 ;  /* 0x00000006ff06723e */ /* 0x000fe200024050ff */
[----:B------:R-:W-:Y:S01]  /*79f0*/  FMUL R11, R24, R11 ;  /* 0x0000000b180b7220 */ /* 0x000fe20000400000 */
[----:B------:R-:W-:Y:S01]  /*7a00*/  FFMA R8, R26, R21, R8 ;  /* 0x000000151a087223 */ /* 0x000fe20000000008 */
[----:B------:R-:W-:Y:S01]  /*7a10*/  F2FP.TF32.F32.PACK_B R7, R7 ;  /* 0x00000007ff07723e */ /* 0x000fe200024050ff */
[----:B------:R-:W-:Y:S01]  /*7a20*/  FMUL R12, R24, R12 ;  /* 0x0000000c180c7220 */ /* 0x000fe20000400000 */
[----:B------:R-:W-:Y:S01]  /*7a30*/  LEA R0, R0, UR43, 0x2 ;  /* 0x0000002b00007c11 */ /* 0x000fe2000f8e10ff */
[----:B------:R-:W-:Y:S01]  /*7a40*/  FFMA R9, R26, R25, R9 ;  /* 0x000000191a097223 */ /* 0x000fe20000000009 */
[----:B------:R-:W-:Y:S01]  /*7a50*/  FMUL R13, R24, R13 ;  /* 0x0000000d180d7220 */ /* 0x000fe20000400000 */
        /* <DEDUP_REMOVED lines=12> */
[C---:B------:R-:W-:Y:S01]  /*7b20*/  IADD3 R2, PT, PT, R73.reuse, 0x400, R0 ;  /* 0x0000040049027810 */ /* 0x040fe20007ffe000 */
[C---:B------:R-:W-:Y:S01]  /*7b30*/  FFMA R16, R26.reuse, R33, R16 ;  /* 0x000000211a107223 */ /* 0x040fe20000000010 */
[----:B------:R-:W-:Y:S01]  /*7b40*/  F2FP.TF32.F32.PACK_B R8, R8 ;  /* 0x00000008ff08723e */ /* 0x000fe200024050ff */
[----:B------:R-:W-:Y:S01]  /*7b50*/  SYNCS.ARRIVE.TRANS64.RED.A1T0 RZ, [UR4], RZ ;  /* 0x000000ffffff79a7 */ /* 0x000fe20008100404 */
[----:B------:R1:W-:Y:S01]  /*7b60*/  STSM.16.M88.4 [R0+0x400], R4 ;  /* 0x0004000400007844 */ /* 0x0003e20000000200 */
[----:B------:R-:W-:Y:S01]  /*7b70*/  F2FP.TF32.F32.PACK_B R9, R9 ;  /* 0x00000009ff09723e */ /* 0x000fe200024050ff */
[C---:B------:R-:W-:Y:S01]  /*7b80*/  FFMA R17, R26.reuse, R34, R17 ;  /* 0x000000221a117223 */ /* 0x040fe20000000011 */
[----:B------:R-:W-:Y:S01]  /*7b90*/  F2FP.TF32.F32.PACK_B R10, R10 ;  /* 0x0000000aff0a723e */ /* 0x000fe200024050ff */
[C---:B------:R-:W-:Y:S01]  /*7ba0*/  FFMA R18, R26.reuse, R35, R18 ;  /* 0x000000231a127223 */ /* 0x040fe20000000012 */
[----:B------:R-:W-:Y:S01]  /*7bb0*/  F2FP.TF32.F32.PACK_B R11, R11 ;  /* 0x0000000bff0b723e */ /* 0x000fe200024050ff */
[----:B------:R-:W-:Y:S01]  /*7bc0*/  FFMA R19, R26, R36, R19 ;  /* 0x000000241a137223 */ /* 0x000fe20000000013 */
[----:B------:R-:W-:Y:S02]  /*7bd0*/  IADD3 R72, PT, PT, R72, 0x400, R0 ;  /* 0x0000040048487810 */ /* 0x000fe40007ffe000 */
[----:B------:R-:W-:Y:S01]  /*7be0*/  F2FP.TF32.F32.PACK_B R12, R12 ;  /* 0x0000000cff0c723e */ /* 0x000fe200024050ff */
        /* <DEDUP_REMOVED lines=20> */
[----:B------:R-:W-:Y:S02]  /*7d30*/  ULEA UR5, UR44, UR43, 0xd ;  /* 0x0000002b2c057291 */ /* 0x000fe4000f8e68ff */
[----:B------:R-:W-:Y:S02]  /*7d40*/  UIADD3 UR9, UPT, UPT, UR49, 0x20, URZ ;  /* 0x0000002031097890 */ /* 0x000fe4000fffe0ff */
[----:B------:R-:W-:Y:S01]  /*7d50*/  UIADD3 UR8, UPT, UPT, UR5, 0x400, URZ ;  /* 0x0000040005087890 */ /* 0x000fe2000fffe0ff */
[----:B------:R-:W-:Y:S01]  /*7d60*/  UMOV UR10, UR50 ;  /* 0x00000032000a7c82 */ /* 0x000fe20008000000 */
[----:B------:R-:W-:Y:S01]  /*7d70*/  UMOV UR11, UR60 ;  /* 0x0000003c000b7c82 */ /* 0x000fe20008000000 */
[----:B--2---:R-:W-:Y:S04]  /*7d80*/  UIADD3 UR4, UP0, UPT, UR6, 0x680, URZ ;  /* 0x0000068006047890 */ /* 0x004fe8000ff1e0ff */
[----:B------:R-:W-:Y:S09]  /*7d90*/  UIADD3.X UR5, UPT, UPT, URZ, UR7, URZ, UP0, !UPT ;  /* 0x00000007ff057290 */ /* 0x000ff200087fe4ff */
[----:B------:R2:W-:Y:S02]  /*7da0*/  UTMASTG.3D [UR8], [UR4] ;  /* 0x00000008040073b5 */ /* 0x0005e40008010000 */
[----:B--2---:R0:W-:Y:S02]  /*7db0*/  UTMACMDFLUSH ;  /* 0x00000000000079b7 */ /* 0x0041e40000000000 */
.L_x_116:
[----:B------:R-:W-:Y:S05]  /*7dc0*/  BSYNC.RECONVERGENT B0 ;  /* 0x0000000000007941 */ /* 0x000fea0003800200 */
.L_x_115:
[----:B------:R-:W-:Y:S01]  /*7dd0*/  UIADD3 UR4, UPT, UPT, UR44, 0x1, URZ ;  /* 0x000000012c047890 */ /* 0x000fe2000fffe0ff */
[----:B------:R-:W-:Y:S03]  /*7de0*/  BSSY.RECONVERGENT B0, `(.L_x_117) ;  /* 0x0000008000007945 */ /* 0x000fe60003800200 */
[----:B------:R-:W-:Y:S04]  /*7df0*/  UISETP.NE.AND UP0, UPT, UR4, 0x3, UPT ;  /* 0x000000030400788c */ /* 0x000fe8000bf05270 */
[----:B------:R-:W-:Y:S02]  /*7e00*/  UISETP.EQ.XOR UP1, UPT, UR46, 0x3, !UP0 ;  /* 0x000000032e00788c */ /* 0x000fe4000c722a70 */
[----:B------:R-:W-:Y:S02]  /*7e10*/  USEL UR45, UR4, URZ, UP0 ;  /* 0x000000ff042d7287 */ /* 0x000fe40008000000 */
[----:B------:R-:W-:Y:S04]  /*7e20*/  USEL UR5, URZ, 0x1, !UP1 ;  /* 0x00000001ff057887 */ /* 0x000fe8000c800000 */
[----:B------:R-:W-:Y:S01]  /*7e30*/  ULOP3.LUT UR53, UR53, UR5, URZ, 0x3c, !UPT ;  /* 0x0000000535357292 */ /* 0x000fe2000f8e3cff */
[----:B------:R-:W-:Y:S11]  /*7e40*/  @P0 BRA `(.L_x_118) ;  /* 0x0000000000040947 */ /* 0x000ff60003800000 */
[----:B------:R-:W-:Y:S04]  /*7e50*/  DEPBAR.LE SB0, 0x1 ;  /* 0x000080400000791a */ /* 0x000fe80000000000 */
.L_x_118:
[----:B------:R-:W-:Y:S05]  /*7e60*/  BSYNC.RECONVERGENT B0 ;  /* 0x0000000000007941 */ /* 0x000fea0003800200 */
.L_x_117:
[----:B------:R-:W-:Y:S01]  /*7e70*/  BAR.SYNC.DEFER_BLOCKING 0x1, 0x80 ;  /* 0x0042000000007b1d */ /* 0x000fe20000010000 */
[----:B------:R-:W-:Y:S01]  /*7e80*/  UISETP.NE.AND UP0, UPT, UR52, -0x2, UPT ;  /* 0xfffffffe3400788c */ /* 0x000fe2000bf05270 */
[----:B------:R-:W-:Y:S08]  /*7e90*/  IADD3 R22, PT, PT, R22, 0x1, RZ ;  /* 0x0000000116167810 */ /* 0x000ff00007ffe0ff */
[----:B------:R-:W-:Y:S05]  /*7ea0*/  BRA.U !UP0, `(.L_x_119) ;  /* 0x0000000108287547 */ /* 0x000fea000b800000 */
[----:B------:R-:W-:Y:S01]  /*7eb0*/  ISETP.NE.AND P0, PT, R70, RZ, PT ;  /* 0x000000ff4600720c */ /* 0x000fe20003f05270 */
[----:B-1----:R-:W-:Y:S01]  /*7ec0*/  IMAD.U32 R2, RZ, RZ, UR47 ;  /* 0x0000002fff027e24 */ /* 0x002fe2000f8e00ff */
[----:B------:R-:W-:Y:S01]  /*7ed0*/  UIADD3 UR4, UPT, UPT, UR47, 0x1, URZ ;  /* 0x000000012f047890 */ /* 0x000fe2000fffe0ff */
[----:B------:R-:W-:Y:S03]  /*7ee0*/  IMAD.U32 R0, RZ, RZ, UR54 ;  /* 0x00000036ff007e24 */ /* 0x000fe6000f8e00ff */
[----:B------:R-:W-:Y:S04]  /*7ef0*/  UISETP.NE.AND UP0, UPT, UR4, 0x3, UPT ;  /* 0x000000030400788c */ /* 0x000fe8000bf05270 */
[----:B------:R-:W-:Y:S03]  /*7f00*/  USEL UR47, UR4, URZ, UP0 ;  /* 0x000000ff042f7287 */ /* 0x000fe60008000000 */
[----:B------:R-:W-:Y:S05]  /*7f10*/  @P0 LEA R2, R2, UR43, 0x3 ;  /* 0x0000002b02020c11 */ /* 0x000fea000f8e18ff */
[----:B------:R-:W-:Y:S05]  /*7f20*/  @P0 VIADD R2, R2, 0x48 ;  /* 0x0000004802020836 */ /* 0x000fea0000000000 */
[----:B------:R-:W-:Y:S04]  /*7f30*/  @P0 PRMT R0, R0, 0x654, R2 ;  /* 0x0000065400000816 */ /* 0x000fe80000000002 */
[----:B------:R2:W-:Y:S03]  /*7f40*/  @P0 SYNCS.ARRIVE.TRANS64.RED.A1T0 RZ, [R0+URZ], RZ ;  /* 0x000000ff00ff09a7 */ /* 0x0005e600081004ff */
.L_x_119:
[----:B------:R-:W-:Y:S01]  /*7f50*/  R2UR UR6, R69 ;  /* 0x00000000450672ca */ /* 0x000fe200000e0000 */
[----:B------:R-:W-:Y:S01]  /*7f60*/  UIADD3 UR52, UPT, UPT, UR52, 0x2, URZ ;  /* 0x0000000234347890 */ /* 0x000fe2000fffe0ff */
[----:B------:R-:W-:Y:S02]  /*7f70*/  R2UR UR5, R55 ;  /* 0x00000000370572ca */ /* 0x000fe400000e0000 */
[----:B------:R-:W-:Y:S02]  /*7f80*/  R2UR UR4, R56 ;  /* 0x00000000380472ca */ /* 0x000fe400000e0000 */
[----:B------:R-:W-:Y:S02]  /*7f90*/  R2UR UR60, R67 ;  /* 0x00000000433c72ca */ /* 0x000fe400000e0000 */
[----:B------:R-:W-:Y:S02]  /*7fa0*/  ISETP.NE.AND P0, PT, R59, 0x2, PT ;  /* 0x000000023b00780c */ /* 0x000fe40003f05270 */
[----:B------:R-:W-:Y:S02]  /*7fb0*/  ISETP.NE.AND P1, PT, R22, 0x4, PT ;  /* 0x000000041600780c */ /* 0x000fe40003f25270 */
[----:B-1----:R-:W-:Y:S01]  /*7fc0*/  SEL R2, RZ, 0x1, P0 ;  /* 0x00000001ff027807 */ /* 0x002fe20000000000 */
[----:B------:R-:W-:Y:S01]  /*7fd0*/  UISETP.NE.AND UP0, UPT, UR6, URZ, UPT ;  /* 0x000000ff0600728c */ /* 0x000fe2000bf05270 */
[----:B--2---:R-:W-:Y:S01]  /*7fe0*/  SEL R0, RZ, 0x1, P1 ;  /* 0x00000001ff007807 */ /* 0x004fe20000800000 */
[----:B------:R-:W-:Y:S01]  /*7ff0*/  UIADD3 UR27, UPT, UPT, UR36, UR5, URZ ;  /* 0x00000005241b7290 */ /* 0x000fe2000fffe0ff */
[----:B------:R-:W-:Y:S01]  /*8000*/  LOP3.LUT R60, R60, R2, RZ, 0x3c, !PT ;  /* 0x000000023c3c7212 */ /* 0x000fe200078e3cff */
[----:B------:R-:W-:Y:S01]  /*8010*/  UIADD3 UR25, UPT, UPT, UR37, UR4, URZ ;  /* 0x0000000425197290 */ /* 0x000fe2000fffe0ff */
[----:B------:R-:W-:Y:S02]  /*8020*/  LOP3.LUT R61, R61, R0, RZ, 0x3c, !PT ;  /* 0x000000003d3d7212 */ /* 0x000fe400078e3cff */
[----:B------:R-:W-:Y:S02]  /*8030*/  SEL R59, R59, RZ, P0 ;  /* 0x000000ff3b3b7207 */ /* 0x000fe40000000000 */
[----:B------:R-:W-:Y:S01]  /*8040*/  SEL R22, R22, RZ, P1 ;  /* 0x000000ff16167207 */ /* 0x000fe20000800000 */
[----:B------:R-:W-:Y:S06]  /*8050*/  BRA.U UP0, `(.L_x_120) ;  /* 0xffffffd900b07547 */ /* 0x000fec000b83ffff */
[----:B------:R-:W-:-:S13]  /*8060*/  R2UR UR4, R57 ;  /* 0x00000000390472ca */ /* 0x000fda00000e0000 */
[----:B------:R-:W-:-:S09]  /*8070*/  UISETP.NE.AND UP0, UPT, UR4, URZ, UPT ;  /* 0x000000ff0400728c */ /* 0x000fd2000bf05270 */
[----:B------:R-:W-:Y:S05]  /*8080*/  BRA.U !UP0, `(.L_x_121) ;  /* 0x0000000108487547 */ /* 0x000fea000b800000 */
[----:B------:R-:W1:Y:S02]  /*8090*/  LDCU.64 UR4, c[0x0][0x890] ;  /* 0x00011200ff0477ac */ /* 0x000e640008000a00 */
[----:B-1----:R-:W-:-:S04]  /*80a0*/  UISETP.NE.U32.AND UP0, UPT, UR4, URZ, UPT ;  /* 0x000000ff0400728c */ /* 0x002fc8000bf05070 */
[----:B------:R-:W-:-:S09]  /*80b0*/  UISETP.NE.AND.EX UP0, UPT, UR5, URZ, UPT, UP0 ;  /* 0x000000ff0500728c */ /* 0x000fd2000bf05300 */
[----:B------:R-:W-:Y:S05]  /*80c0*/  BRA.U UP0, `(.L_x_122) ;  /* 0x00000001000c7547 */ /* 0x000fea000b800000 */
[----:B------:R-:W-:-:S13]  /*80d0*/  FSETP.NEU.AND P0, PT, R26, RZ, PT ;  /* 0x000000ff1a00720b */ /* 0x000fda0003f0d000 */
[----:B------:R-:W-:Y:S05]  /*80e0*/  @!P0 EXIT ;  /* 0x000000000000894d */ /* 0x000fea0003800000 */
[----:B------:R-:W-:Y:S05]  /*80f0*/  BRA `(.L_x_121) ;  /* 0x00000000002c7947 */ /* 0x000fea0003800000 */
.L_x_122:
[----:B------:R-:W-:Y:S01]  /*8100*/  ISETP.NE.AND P0, PT, R58, RZ, PT ;  /* 0x000000ff3a00720c */ /* 0x000fe20003f05270 */
[----:B------:R-:W-:-:S12]  /*8110*/  BSSY.RECONVERGENT B0, `(.L_x_121) ;  /* 0x0000009000007945 */ /* 0x000fd80003800200 */
[----:B------:R-:W-:Y:S05]  /*8120*/  @P0 BRA `(.L_x_123) ;  /* 0x0000000000140947 */ /* 0x000fea0003800000 */
[----:B------:R-:W1:Y:S02]  /*8130*/  LDCU.64 UR4, c[0x0][0x888] ;  /* 0x00011100ff0477ac */ /* 0x000e640008000a00 */
[----:B-1----:R-:W-:-:S04]  /*8140*/  ISETP.NE.U32.AND P0, PT, RZ, UR4, PT ;  /* 0x00000004ff007c0c */ /* 0x002fc8000bf05070 */
[----:B------:R-:W-:-:S13]  /*8150*/  ISETP.NE.AND.EX P0, PT, RZ, UR5, PT, P0 ;  /* 0x00000005ff007c0c */ /* 0x000fda000bf05300 */
[----:B------:R-:W-:Y:S05]  /*8160*/  @!P0 EXIT ;  /* 0x000000000000894d */ /* 0x000fea0003800000 */
[----:B------:R-:W-:Y:S05]  /*8170*/  BRA `(.L_x_124) ;  /* 0x0000000000087947 */ /* 0x000fea0003800000 */
.L_x_123:
[----:B------:R-:W-:-:S13]  /*8180*/  FSETP.NEU.AND P0, PT, R26, RZ, PT ;  /* 0x000000ff1a00720b */ /* 0x000fda0003f0d000 */
[----:B------:R-:W-:Y:S05]  /*8190*/  @!P0 EXIT ;  /* 0x000000000000894d */ /* 0x000fea0003800000 */
.L_x_124:
[----:B------:R-:W-:Y:S05]  /*81a0*/  BSYNC.RECONVERGENT B0 ;  /* 0x0000000000007941 */ /* 0x000fea0003800200 */
.L_x_121:
[----:B------:R-:W-:Y:S01]  /*81b0*/  ULEA UR4, UR47, UR43, 0x3 ;  /* 0x0000002b2f047291 */ /* 0x000fe2000f8e18ff */
[----:B------:R-:W-:-:S04]  /*81c0*/  DEPBAR.LE SB0, 0x0 ;  /* 0x000080000000791a */ /* 0x000fc80000000000 */
[----:B------:R-:W-:-:S04]  /*81d0*/  UIADD3 UR4, UPT, UPT, UR4, 0x48, URZ ;  /* 0x0000004804047890 */ /* 0x000fc8000fffe0ff */
[----:B------:R-:W-:-:S09]  /*81e0*/  UPRMT UR4, UR54, 0x654, UR4 ;  /* 0x0000065436047896 */ /* 0x000fd20008000004 */
[----:B------:R-:W-:Y:S01]  /*81f0*/  SYNCS.ARRIVE.TRANS64.RED.A1T0 RZ, [UR4], RZ ;  /* 0x000000ffffff79a7 */ /* 0x000fe20008100404 */
[----:B------:R-:W-:Y:S05]  /*8200*/  EXIT ;  /* 0x000000000000794d */ /* 0x000fea0003800000 */
.L_x_24:
[----:B--2---:R2:W3:Y:S02]  /*8210*/  SYNCS.PHASECHK.TRANS64.TRYWAIT P0, [R0+URZ+0xe0], R2 ;  /* 0x0000e002000075a7 */ /* 0x0044e400080011ff */
[----:B---3--:R-:W-:Y:S05]  /*8220*/  @!P0 NANOSLEEP.SYNCS 0x989680 ;  /* 0x009896800000895d */ /* 0x008fea0003900000 */
[----:B------:R-:W3:Y:S02]  /*8230*/  @!P0 SYNCS.PHASECHK.TRANS64 P0, [R0+URZ+0xe0], R2 ;  /* 0x0000e002000085a7 */ /* 0x000ee400080010ff */
[----:B---3--:R-:W-:Y:S05]  /*8240*/  @!P0 BRA `(.L_x_24) ;  /* 0xfffffffc00f08947 */ /* 0x008fea000383ffff */
[----:B------:R-:W-:Y:S05]  /*8250*/  BRA `(.L_x_125) ;  /* 0xffffff9400e07947 */ /* 0x000fea000383ffff */
.L_x_27:
[----:B-1----:R-:W-:-:S07]  /*8260*/  MOV R0, UR57 ;  /* 0x0000003900007c02 */ /* 0x002fce0008000f00 */
.L_x_126:
[----:B-1----:R1:W2:Y:S02]  /*8270*/  SYNCS.PHASECHK.TRANS64.TRYWAIT P0, [R0+URZ+0x18], R3 ;  /* 0x00001803000075a7 */ /* 0x0022a400080011ff */
[----:B--2---:R-:W-:Y:S05]  /*8280*/  @!P0 NANOSLEEP.SYNCS 0x989680 ;  /* 0x009896800000895d */ /* 0x004fea0003900000 */
[----:B------:R-:W2:Y:S02]  /*8290*/  @!P0 SYNCS.PHASECHK.TRANS64 P0, [R0+URZ+0x18], R3 ;  /* 0x00001803000085a7 */ /* 0x000ea400080010ff */
[----:B--2---:R-:W-:Y:S05]  /*82a0*/  @!P0 BRA `(.L_x_126) ;  /* 0xfffffffc00f08947 */ /* 0x004fea000383ffff */
[----:B------:R-:W-:Y:S05]  /*82b0*/  BRA `(.L_x_26) ;  /* 0xffffff9800287947 */ /* 0x000fea000383ffff */
.L_x_36:
[----:B-1----:R-:W-:-:S07]  /*82c0*/  MOV R0, UR57 ;  /* 0x0000003900007c02 */ /* 0x002fce0008000f00 */
.L_x_127:
[----:B-1----:R1:W2:Y:S02]  /*82d0*/  SYNCS.PHASECHK.TRANS64.TRYWAIT P0, [R0+URZ+0x18], R3 ;  /* 0x00001803000075a7 */ /* 0x0022a400080011ff */
[----:B--2---:R-:W-:Y:S05]  /*82e0*/  @!P0 NANOSLEEP.SYNCS 0x989680 ;  /* 0x009896800000895d */ /* 0x004fea0003900000 */
[----:B------:R-:W2:Y:S02]  /*82f0*/  @!P0 SYNCS.PHASECHK.TRANS64 P0, [R0+URZ+0x18], R3 ;  /* 0x00001803000085a7 */ /* 0x000ea400080010ff */
[----:B--2---:R-:W-:Y:S05]  /*8300*/  @!P0 BRA `(.L_x_127) ;  /* 0xfffffffc00f08947 */ /* 0x004fea000383ffff */
[----:B------:R-:W-:Y:S05]  /*8310*/  BRA `(.L_x_35) ;  /* 0xffffff9c00847947 */ /* 0x000fea000383ffff */
.L_x_43:
[----:B-1----:R1:W4:Y:S02]  /*8320*/  SYNCS.PHASECHK.TRANS64.TRYWAIT P0, [R3+URZ+0x70], R0 ;  /* 0x00007000030075a7 */ /* 0x00232400080011ff */
[----:B----4-:R-:W-:Y:S05]  /*8330*/  @!P0 NANOSLEEP.SYNCS 0x989680 ;  /* 0x009896800000895d */ /* 0x010fea0003900000 */
[----:B------:R-:W4:Y:S02]  /*8340*/  @!P0 SYNCS.PHASECHK.TRANS64 P0, [R3+URZ+0x70], R0 ;  /* 0x00007000030085a7 */ /* 0x000f2400080010ff */
[----:B----4-:R-:W-:Y:S05]  /*8350*/  @!P0 BRA `(.L_x_43) ;  /* 0xfffffffc00f08947 */ /* 0x010fea000383ffff */
[----:B------:R-:W-:Y:S05]  /*8360*/  BRA `(.L_x_128) ;  /* 0xffffffa000c07947 */ /* 0x000fea000383ffff */
.L_x_47:
[----:B------:R-:W-:-:S07]  /*8370*/  MOV R0, UR4 ;  /* 0x0000000400007c02 */ /* 0x000fce0008000f00 */
.L_x_129:
[----:B-1----:R1:W2:Y:S02]  /*8380*/  SYNCS.PHASECHK.TRANS64.TRYWAIT P0, [R0+URZ], R2 ;  /* 0x00000002000075a7 */ /* 0x0022a400080011ff */
[----:B--2---:R-:W-:Y:S05]  /*8390*/  @!P0 NANOSLEEP.SYNCS 0x989680 ;  /* 0x009896800000895d */ /* 0x004fea0003900000 */
[----:B------:R-:W2:Y:S02]  /*83a0*/  @!P0 SYNCS.PHASECHK.TRANS64 P0, [R0+URZ], R2 ;  /* 0x00000002000085a7 */ /* 0x000ea400080010ff */
[----:B--2---:R-:W-:Y:S05]  /*83b0*/  @!P0 BRA `(.L_x_129) ;  /* 0xfffffffc00f08947 */ /* 0x004fea000383ffff */
[----:B------:R-:W-:Y:S05]  /*83c0*/  BRA `(.L_x_130) ;  /* 0xffffffa8006c7947 */ /* 0x000fea000383ffff */
.L_x_48:
[----:B------:R-:W-:-:S07]  /*83d0*/  MOV R0, UR5 ;  /* 0x0000000500007c02 */ /* 0x000fce0008000f00 */
.L_x_131:
[----:B-1----:R1:W2:Y:S02]  /*83e0*/  SYNCS.PHASECHK.TRANS64.TRYWAIT P0, [R0+URZ], R2 ;  /* 0x00000002000075a7 */ /* 0x0022a400080011ff */
[----:B--2---:R-:W-:Y:S05]  /*83f0*/  @!P0 NANOSLEEP.SYNCS 0x989680 ;  /* 0x009896800000895d */ /* 0x004fea0003900000 */
[----:B------:R-:W2:Y:S02]  /*8400*/  @!P0 SYNCS.PHASECHK.TRANS64 P0, [R0+URZ], R2 ;  /* 0x00000002000085a7 */ /* 0x000ea400080010ff */
[----:B--2---:R-:W-:Y:S05]  /*8410*/  @!P0 BRA `(.L_x_131) ;  /* 0xfffffffc00f08947 */ /* 0x004fea000383ffff */
[----:B------:R-:W-:Y:S05]  /*8420*/  BRA `(.L_x_132) ;  /* 0xffffffa800787947 */ /* 0x000fea000383ffff */
.L_x_51:
[----:B-1----:R1:W2:Y:S02]  /*8430*/  SYNCS.PHASECHK.TRANS64.TRYWAIT P0, [R2+URZ+0xd0], R4 ;  /* 0x0000d004020075a7 */ /* 0x0022a400080011ff */
[----:B--2---:R-:W-:Y:S05]  /*8440*/  @!P0 NANOSLEEP.SYNCS 0x989680 ;  /* 0x009896800000895d */ /* 0x004fea0003900000 */
[----:B------:R-:W2:Y:S02]  /*8450*/  @!P0 SYNCS.PHASECHK.TRANS64 P0, [R2+URZ+0xd0], R4 ;  /* 0x0000d004020085a7 */ /* 0x000ea400080010ff */
[----:B--2---:R-:W-:Y:S05]  /*8460*/  @!P0 BRA `(.L_x_51) ;  /* 0xfffffffc00f08947 */ /* 0x004fea000383ffff */
[----:B------:R-:W-:Y:S05]  /*8470*/  BRA `(.L_x_133) ;  /* 0xffffffa800d47947 */ /* 0x000fea000383ffff */
.L_x_52:
[----:B------:R-:W-:-:S07]  /*8480*/  MOV R2, UR4 ;  /* 0x0000000400027c02 */ /* 0x000fce0008000f00 */
.L_x_134:
[----:B-1----:R1:W2:Y:S02]  /*8490*/  SYNCS.PHASECHK.TRANS64.TRYWAIT P0, [R2+URZ+0x80], R5 ;  /* 0x00008005020075a7 */ /* 0x0022a400080011ff */
[----:B--2---:R-:W-:Y:S05]  /*84a0*/  @!P0 NANOSLEEP.SYNCS 0x989680 ;  /* 0x009896800000895d */ /* 0x004fea0003900000 */
[----:B------:R-:W2:Y:S02]  /*84b0*/  @!P0 SYNCS.PHASECHK.TRANS64 P0, [R2+URZ+0x80], R5 ;  /* 0x00008005020085a7 */ /* 0x000ea400080010ff */
[----:B--2---:R-:W-:Y:S05]  /*84c0*/  @!P0 BRA `(.L_x_134) ;  /* 0xfffffffc00f08947 */ /* 0x004fea000383ffff */
[----:B------:R-:W-:Y:S05]  /*84d0*/  BRA `(.L_x_135) ;  /* 0xffffffa800e47947 */ /* 0x000fea000383ffff */
.L_x_53:
[----:B-1----:R1:W2:Y:S02]  /*84e0*/  SYNCS.PHASECHK.TRANS64.TRYWAIT P1, [R2+URZ+0x70], R4 ;  /* 0x00007004020075a7 */ /* 0x0022a400080211ff */
[----:B--2---:R-:W-:Y:S05]  /*84f0*/  @!P1 NANOSLEEP.SYNCS 0x989680 ;  /* 0x009896800000995d */ /* 0x004fea0003900000 */
[----:B------:R-:W2:Y:S02]  /*8500*/  @!P1 SYNCS.PHASECHK.TRANS64 P1, [R2+URZ+0x70], R4 ;  /* 0x00007004020095a7 */ /* 0x000ea400080210ff */
[----:B--2---:R-:W-:Y:S05]  /*8510*/  @!P1 BRA `(.L_x_53) ;  /* 0xfffffffc00f09947 */ /* 0x004fea000383ffff */
[----:B------:R-:W-:Y:S05]  /*8520*/  BRA `(.L_x_136) ;  /* 0xffffffac00147947 */ /* 0x000fea000383ffff */
.L_x_56:
[----:B------:R-:W-:-:S07]  /*8530*/  MOV R0, UR4 ;  /* 0x0000000400007c02 */ /* 0x000fce0008000f00 */
.L_x_137:
[----:B-1----:R1:W2:Y:S02]  /*8540*/  SYNCS.PHASECHK.TRANS64.TRYWAIT P0, [R0+URZ+0x80], R2 ;  /* 0x00008002000075a7 */ /* 0x0022a400080011ff */
[----:B--2---:R-:W-:Y:S05]  /*8550*/  @!P0 NANOSLEEP.SYNCS 0x989680 ;  /* 0x009896800000895d */ /* 0x004fea0003900000 */
[----:B------:R-:W2:Y:S02]  /*8560*/  @!P0 SYNCS.PHASECHK.TRANS64 P0, [R0+URZ+0x80], R2 ;  /* 0x00008002000085a7 */ /* 0x000ea400080010ff */
[----:B--2---:R-:W-:Y:S05]  /*8570*/  @!P0 BRA `(.L_x_137) ;  /* 0xfffffffc00f08947 */ /* 0x004fea000383ffff */
[----:B------:R-:W-:Y:S05]  /*8580*/  BRA `(.L_x_55) ;  /* 0xffffffac00687947 */ /* 0x000fea000383ffff */
.L_x_63:
[----:B-1----:R1:W2:Y:S02]  /*8590*/  SYNCS.PHASECHK.TRANS64.TRYWAIT P1, [R0+URZ+0x70], R2 ;  /* 0x00007002000075a7 */ /* 0x0022a400080211ff */
[----:B--2---:R-:W-:Y:S05]  /*85a0*/  @!P1 NANOSLEEP.SYNCS 0x989680 ;  /* 0x009896800000995d */ /* 0x004fea0003900000 */
[----:B------:R-:W2:Y:S02]  /*85b0*/  @!P1 SYNCS.PHASECHK.TRANS64 P1, [R0+URZ+0x70], R2 ;  /* 0x00007002000095a7 */ /* 0x000ea400080210ff */
[----:B--2---:R-:W-:Y:S05]  /*85c0*/  @!P1 BRA `(.L_x_63) ;  /* 0xfffffffc00f09947 */ /* 0x004fea000383ffff */
[----:B------:R-:W-:Y:S05]  /*85d0*/  BRA `(.L_x_138) ;  /* 0xffffffb000d07947 */ /* 0x000fea000383ffff */
.L_x_64:
[----:B------:R-:W-:-:S13]  /*85e0*/  R2UR UR4, R13 ;  /* 0x000000000d0472ca */ /* 0x000fda00000e0000 */
[----:B------:R-:W-:-:S07]  /*85f0*/  MOV R2, UR4 ;  /* 0x0000000400027c02 */ /* 0x000fce0008000f00 */
.L_x_139:
[----:B-1----:R1:W2:Y:S02]  /*8600*/  SYNCS.PHASECHK.TRANS64.TRYWAIT P0, [R2+URZ+0xb0], R0 ;  /* 0x0000b000020075a7 */ /* 0x0022a400080011ff */
[----:B--2---:R-:W-:Y:S05]  /*8610*/  @!P0 NANOSLEEP.SYNCS 0x989680 ;  /* 0x009896800000895d */ /* 0x004fea0003900000 */
[----:B------:R-:W2:Y:S02]  /*8620*/  @!P0 SYNCS.PHASECHK.TRANS64 P0, [R2+URZ+0xb0], R0 ;  /* 0x0000b000020085a7 */ /* 0x000ea400080010ff */
[----:B--2---:R-:W-:Y:S05]  /*8630*/  @!P0 BRA `(.L_x_139) ;  /* 0xfffffffc00f08947 */ /* 0x004fea000383ffff */
[----:B------:R-:W-:Y:S05]  /*8640*/  BRA `(.L_x_140) ;  /* 0xffffffb400247947 */ /* 0x000fea000383ffff */
.L_x_67:
[----:B------:R-:W-:Y:S07]  /*8650*/  MOV R0, UR5 ;  /* 0x0000000500007c02 */ /* 0x000fee0008000f00 */
.L_x_141:
[----:B-1----:R1:W2:Y:S02]  /*8660*/  SYNCS.PHASECHK.TRANS64.TRYWAIT P0, [R0+URZ], R2 ;  /* 0x00000002000075a7 */ /* 0x0022a400080011ff */
[----:B--2---:R-:W-:Y:S05]  /*8670*/  @!P0 NANOSLEEP.SYNCS 0x989680 ;  /* 0x009896800000895d */ /* 0x004fea0003900000 */
[----:B------:R-:W2:Y:S02]  /*8680*/  @!P0 SYNCS.PHASECHK.TRANS64 P0, [R0+URZ], R2 ;  /* 0x00000002000085a7 */ /* 0x000ea400080010ff */
[----:B--2---:R-:W-:Y:S05]  /*8690*/  @!P0 BRA `(.L_x_141) ;  /* 0xfffffffc00f08947 */ /* 0x004fea000383ffff */
[----:B------:R-:W-:Y:S05]  /*86a0*/  BRA `(.L_x_66) ;  /* 0xffffffb400407947 */ /* 0x000fea000383ffff */
.L_x_70:
[----:B------:R-:W-:-:S07]  /*86b0*/  MOV R0, UR4 ;  /* 0x0000000400007c02 */ /* 0x000fce0008000f00 */
.L_x_142:
[----:B--2---:R2:W3:Y:S02]  /*86c0*/  SYNCS.PHASECHK.TRANS64.TRYWAIT P0, [R0+URZ], R2 ;  /* 0x00000002000075a7 */ /* 0x0044e400080011ff */
[----:B---3--:R-:W-:Y:S05]  /*86d0*/  @!P0 NANOSLEEP.SYNCS 0x989680 ;  /* 0x009896800000895d */ /* 0x008fea0003900000 */
[----:B------:R-:W3:Y:S02]  /*86e0*/  @!P0 SYNCS.PHASECHK.TRANS64 P0, [R0+URZ], R2 ;  /* 0x00000002000085a7 */ /* 0x000ee400080010ff */
[----:B---3--:R-:W-:Y:S05]  /*86f0*/  @!P0 BRA `(.L_x_142) ;  /* 0xfffffffc00f08947 */ /* 0x008fea000383ffff */
[----:B------:R-:W-:Y:S05]  /*8700*/  BRA `(.L_x_143) ;  /* 0xffffffbc004c7947 */ /* 0x000fea000383ffff */
.L_x_71:
[----:B------:R-:W-:-:S07]  /*8710*/  MOV R0, UR5 ;  /* 0x0000000500007c02 */ /* 0x000fce0008000f00 */
.L_x_144:
[----:B-1----:R1:W2:Y:S02]  /*8720*/  SYNCS.PHASECHK.TRANS64.TRYWAIT P0, [R0+URZ], R3 ;  /* 0x00000003000075a7 */ /* 0x0022a400080011ff */
[----:B--2---:R-:W-:Y:S05]  /*8730*/  @!P0 NANOSLEEP.SYNCS 0x989680 ;  /* 0x009896800000895d */ /* 0x004fea0003900000 */
[----:B------:R-:W2:Y:S02]  /*8740*/  @!P0 SYNCS.PHASECHK.TRANS64 P0, [R0+URZ], R3 ;  /* 0x00000003000085a7 */ /* 0x000ea400080010ff */
[----:B--2---:R-:W-:Y:S05]  /*8750*/  @!P0 BRA `(.L_x_144) ;  /* 0xfffffffc00f08947 */ /* 0x004fea000383ffff */
[----:B------:R-:W-:Y:S05]  /*8760*/  BRA `(.L_x_145) ;  /* 0xffffffbc00587947 */ /* 0x000fea000383ffff */
.L_x_72:
[----:B------:R-:W-:-:S07]  /*8770*/  MOV R0, UR5 ;  /* 0x0000000500007c02 */ /* 0x000fce0008000f00 */
.L_x_146:
[----:B-1----:R1:W2:Y:S02]  /*8780*/  SYNCS.PHASECHK.TRANS64.TRYWAIT P0, [R0+URZ], R3 ;  /* 0x00000003000075a7 */ /* 0x0022a400080011ff */
[----:B--2---:R-:W-:Y:S05]  /*8790*/  @!P0 NANOSLEEP.SYNCS 0x989680 ;  /* 0x009896800000895d */ /* 0x004fea0003900000 */
[----:B------:R-:W2:Y:S02]  /*87a0*/  @!P0 SYNCS.PHASECHK.TRANS64 P0, [R0+URZ], R3 ;  /* 0x00000003000085a7 */ /* 0x000ea400080010ff */
[----:B--2---:R-:W-:Y:S05]  /*87b0*/  @!P0 BRA `(.L_x_146) ;  /* 0xfffffffc00f08947 */ /* 0x004fea000383ffff */
[----:B------:R-:W-:Y:S05]  /*87c0*/  BRA `(.L_x_147) ;  /* 0xffffffbc00647947 */ /* 0x000fea000383ffff */
.L_x_73:
[----:B-1----:R-:W-:-:S07]  /*87d0*/  MOV R0, UR4 ;  /* 0x0000000400007c02 */ /* 0x002fce0008000f00 */
.L_x_148:
[----:B-1----:R1:W2:Y:S02]  /*87e0*/  SYNCS.PHASECHK.TRANS64.TRYWAIT P0, [R0+URZ], R2 ;  /* 0x00000002000075a7 */ /* 0x0022a400080011ff */
[----:B--2---:R-:W-:Y:S05]  /*87f0*/  @!P0 NANOSLEEP.SYNCS 0x989680 ;  /* 0x009896800000895d */ /* 0x004fea0003900000 */
[----:B------:R-:W2:Y:S02]  /*8800*/  @!P0 SYNCS.PHASECHK.TRANS64 P0, [R0+URZ], R2 ;  /* 0x00000002000085a7 */ /* 0x000ea400080010ff */
[----:B--2---:R-:W-:Y:S05]  /*8810*/  @!P0 BRA `(.L_x_148) ;  /* 0xfffffffc00f08947 */ /* 0x004fea000383ffff */
[----:B------:R-:W-:Y:S05]  /*8820*/  BRA `(.L_x_149) ;  /* 0xffffffbc00707947 */ /* 0x000fea000383ffff */
.L_x_78:
[----:B---3--:R3:W1:Y:S02]  /*8830*/  SYNCS.PHASECHK.TRANS64.TRYWAIT P0, [R12+URZ+0x70], R0 ;  /* 0x000070000c0075a7 */ /* 0x00866400080011ff */
[----:B-1----:R-:W-:Y:S05]  /*8840*/  @!P0 NANOSLEEP.SYNCS 0x989680 ;  /* 0x009896800000895d */ /* 0x002fea0003900000 */
[----:B------:R-:W1:Y:S02]  /*8850*/  @!P0 SYNCS.PHASECHK.TRANS64 P0, [R12+URZ+0x70], R0 ;  /* 0x000070000c0085a7 */ /* 0x000e6400080010ff */
[----:B-1----:R-:W-:Y:S05]  /*8860*/  @!P0 BRA `(.L_x_78) ;  /* 0xfffffffc00f08947 */ /* 0x002fea000383ffff */
[----:B------:R-:W-:Y:S05]  /*8870*/  BRA `(.L_x_150) ;  /* 0xffffffc000847947 */ /* 0x000fea000383ffff */
.L_x_81:
[----:B-1----:R-:W-:Y:S07]  /*8880*/  MOV R0, UR24 ;  /* 0x0000001800007c02 */ /* 0x002fee0008000f00 */
.L_x_151:
[----:B-1----:R1:W2:Y:S02]  /*8890*/  SYNCS.PHASECHK.TRANS64.TRYWAIT P2, [R0+URZ+0x68], R6 ;  /* 0x00006806000075a7 */ /* 0x0022a400080411ff */
[----:B--2---:R-:W-:Y:S05]  /*88a0*/  @!P2 NANOSLEEP.SYNCS 0x989680 ;  /* 0x009896800000a95d */ /* 0x004fea0003900000 */
[----:B------:R-:W2:Y:S02]  /*88b0*/  @!P2 SYNCS.PHASECHK.TRANS64 P2, [R0+URZ+0x68], R6 ;  /* 0x000068060000a5a7 */ /* 0x000ea400080410ff */
[----:B--2---:R-:W-:Y:S05]  /*88c0*/  @!P2 BRA `(.L_x_151) ;  /* 0xfffffffc00f0a947 */ /* 0x004fea000383ffff */
[----:B------:R-:W-:Y:S05]  /*88d0*/  BRA `(.L_x_80) ;  /* 0xffffffc400e87947 */ /* 0x000fea000383ffff */
.L_x_84:
[----:B------:R-:W-:Y:S07]  /*88e0*/  MOV R0, UR4 ;  /* 0x0000000400007c02 */ /* 0x000fee0008000f00 */
.L_x_152:
[----:B-1----:R1:W2:Y:S02]  /*88f0*/  SYNCS.PHASECHK.TRANS64.TRYWAIT P0, [R0+URZ+0x48], R9 ;  /* 0x00004809000075a7 */ /* 0x0022a400080011ff */
[----:B--2---:R-:W-:Y:S05]  /*8900*/  @!P0 NANOSLEEP.SYNCS 0x989680 ;  /* 0x009896800000895d */ /* 0x004fea0003900000 */
[----:B------:R-:W2:Y:S02]  /*8910*/  @!P0 SYNCS.PHASECHK.TRANS64 P0, [R0+URZ+0x48], R9 ;  /* 0x00004809000085a7 */ /* 0x000ea400080010ff */
[----:B--2---:R-:W-:Y:S05]  /*8920*/  @!P0 BRA `(.L_x_152) ;  /* 0xfffffffc00f08947 */ /* 0x004fea000383ffff */
[----:B------:R-:W-:Y:S05]  /*8930*/  BRA `(.L_x_153) ;  /* 0xffffffc800487947 */ /* 0x000fea000383ffff */
.L_x_85:
[----:B------:R-:W-:Y:S07]  /*8940*/  MOV R6, UR5 ;  /* 0x0000000500067c02 */ /* 0x000fee0008000f00 */
.L_x_154:
[----:B-1----:R1:W2:Y:S02]  /*8950*/  SYNCS.PHASECHK.TRANS64.TRYWAIT P0, [R6+URZ+0x48], R0 ;  /* 0x00004800060075a7 */ /* 0x0022a400080011ff */
[----:B--2---:R-:W-:Y:S05]  /*8960*/  @!P0 NANOSLEEP.SYNCS 0x989680 ;  /* 0x009896800000895d */ /* 0x004fea0003900000 */
[----:B------:R-:W2:Y:S02]  /*8970*/  @!P0 SYNCS.PHASECHK.TRANS64 P0, [R6+URZ+0x48], R0 ;  /* 0x00004800060085a7 */ /* 0x000ea400080010ff */
[----:B--2---:R-:W-:Y:S05]  /*8980*/  @!P0 BRA `(.L_x_154) ;  /* 0xfffffffc00f08947 */ /* 0x004fea000383ffff */
[----:B------:R-:W-:Y:S05]  /*8990*/  BRA `(.L_x_155) ;  /* 0xffffffc800a47947 */ /* 0x000fea000383ffff */
.L_x_87:
[----:B------:R-:W-:-:S07]  /*89a0*/  MOV R0, UR4 ;  /* 0x0000000400007c02 */ /* 0x000fce0008000f00 */
.L_x_156:
[----:B-1----:R1:W2:Y:S02]  /*89b0*/  SYNCS.PHASECHK.TRANS64.TRYWAIT P0, [R0+URZ], R2 ;  /* 0x00000002000075a7 */ /* 0x0022a400080011ff */
[----:B--2---:R-:W-:Y:S05]  /*89c0*/  @!P0 NANOSLEEP.SYNCS 0x989680 ;  /* 0x009896800000895d */ /* 0x004fea0003900000 */
[----:B------:R-:W2:Y:S02]  /*89d0*/  @!P0 SYNCS.PHASECHK.TRANS64 P0, [R0+URZ], R2 ;  /* 0x00000002000085a7 */ /* 0x000ea400080010ff */
[----:B--2---:R-:W-:Y:S05]  /*89e0*/  @!P0 BRA `(.L_x_156) ;  /* 0xfffffffc00f08947 */ /* 0x004fea000383ffff */
[----:B------:R-:W-:Y:S05]  /*89f0*/  BRA `(.L_x_157) ;  /* 0xffffffcc00347947 */ /* 0x000fea000383ffff */
.L_x_88:
[----:B------:R-:W-:-:S07]  /*8a00*/  MOV R0, UR5 ;  /* 0x0000000500007c02 */ /* 0x000fce0008000f00 */
.L_x_158:
[----:B-1----:R1:W2:Y:S02]  /*8a10*/  SYNCS.PHASECHK.TRANS64.TRYWAIT P0, [R0+URZ], R2 ;  /* 0x00000002000075a7 */ /* 0x0022a400080011ff */
[----:B--2---:R-:W-:Y:S05]  /*8a20*/  @!P0 NANOSLEEP.SYNCS 0x989680 ;  /* 0x009896800000895d */ /* 0x004fea0003900000 */
[----:B------:R-:W2:Y:S02]  /*8a30*/  @!P0 SYNCS.PHASECHK.TRANS64 P0, [R0+URZ], R2 ;  /* 0x00000002000085a7 */ /* 0x000ea400080010ff */
[----:B--2---:R-:W-:Y:S05]  /*8a40*/  @!P0 BRA `(.L_x_158) ;  /* 0xfffffffc00f08947 */ /* 0x004fea000383ffff */
[----:B------:R-:W-:Y:S05]  /*8a50*/  BRA `(.L_x_159) ;  /* 0xffffffcc00407947 */ /* 0x000fea000383ffff */
.L_x_90:
[----:B-1----:R1:W2:Y:S02]  /*8a60*/  SYNCS.PHASECHK.TRANS64.TRYWAIT P0, [R0+URZ+0x70], R2 ;  /* 0x00007002000075a7 */ /* 0x0022a400080011ff */
[----:B--2---:R-:W-:Y:S05]  /*8a70*/  @!P0 NANOSLEEP.SYNCS 0x989680 ;  /* 0x009896800000895d */ /* 0x004fea0003900000 */
[----:B------:R-:W2:Y:S02]  /*8a80*/  @!P0 SYNCS.PHASECHK.TRANS64 P0, [R0+URZ+0x70], R2 ;  /* 0x00007002000085a7 */ /* 0x000ea400080010ff */
[----:B--2---:R-:W-:Y:S05]  /*8a90*/  @!P0 BRA `(.L_x_90) ;  /* 0xfffffffc00f08947 */ /* 0x004fea000383ffff */
[----:B------:R-:W-:Y:S05]  /*8aa0*/  BRA `(.L_x_160) ;  /* 0xffffffd000307947 */ /* 0x000fea000383ffff */
.L_x_100:
[----:B-1----:R1:W3:Y:S02]  /*8ab0*/  SYNCS.PHASECHK.TRANS64.TRYWAIT P1, [R2+URZ+0x30], R0 ;  /* 0x00003000020075a7 */ /* 0x0022e400080211ff */
[----:B---3--:R-:W-:Y:S05]  /*8ac0*/  @!P1 NANOSLEEP.SYNCS 0x989680 ;  /* 0x009896800000995d */ /* 0x008fea0003900000 */
[----:B------:R-:W3:Y:S02]  /*8ad0*/  @!P1 SYNCS.PHASECHK.TRANS64 P1, [R2+URZ+0x30], R0 ;  /* 0x00003000020095a7 */ /* 0x000ee400080210ff */
[----:B---3--:R-:W-:Y:S05]  /*8ae0*/  @!P1 BRA `(.L_x_100) ;  /* 0xfffffffc00f09947 */ /* 0x008fea000383ffff */
[----:B------:R-:W-:Y:S05]  /*8af0*/  BRA `(.L_x_99) ;  /* 0xffffffdc00b07947 */ /* 0x000fea000383ffff */
.L_x_102:
[----:B--2---:R2:W3:Y:S02]  /*8b00*/  SYNCS.PHASECHK.TRANS64.TRYWAIT P0, [R71+URZ+0x90], R3 ;  /* 0x00009003470075a7 */ /* 0x0044e400080011ff */
[----:B---3--:R-:W-:Y:S05]  /*8b10*/  @!P0 NANOSLEEP.SYNCS 0x989680 ;  /* 0x009896800000895d */ /* 0x008fea0003900000 */
[----:B------:R-:W3:Y:S02]  /*8b20*/  @!P0 SYNCS.PHASECHK.TRANS64 P0, [R71+URZ+0x90], R3 ;  /* 0x00009003470085a7 */ /* 0x000ee400080010ff */
[----:B---3--:R-:W-:Y:S05]  /*8b30*/  @!P0 BRA `(.L_x_102) ;  /* 0xfffffffc00f08947 */ /* 0x008fea000383ffff */
[----:B------:R-:W-:Y:S05]  /*8b40*/  BRA `(.L_x_101) ;  /* 0xffffffe000287947 */ /* 0x000fea000383ffff */
.L_x_113:
[----:B-1----:R1:W2:Y:S02]  /*8b50*/  SYNCS.PHASECHK.TRANS64.TRYWAIT P0, [R2+URZ+0x30], R74 ;  /* 0x0000304a020075a7 */ /* 0x0022a400080011ff */
[----:B--2---:R-:W-:Y:S05]  /*8b60*/  @!P0 NANOSLEEP.SYNCS 0x989680 ;  /* 0x009896800000895d */ /* 0x004fea0003900000 */
[----:B------:R-:W2:Y:S02]  /*8b70*/  @!P0 SYNCS.PHASECHK.TRANS64 P0, [R2+URZ+0x30], R74 ;  /* 0x0000304a020085a7 */ /* 0x000ea400080010ff */
[----:B--2---:R-:W-:Y:S05]  /*8b80*/  @!P0 BRA `(.L_x_113) ;  /* 0xfffffffc00f08947 */ /* 0x004fea000383ffff */
[----:B------:R-:W-:Y:S05]  /*8b90*/  BRA `(.L_x_112) ;  /* 0xffffffe800747947 */ /* 0x000fea000383ffff */
        .weak           $__internal_0_$__cuda_sm10x_tcgen05_guardrail_trap_col_being_dealloced_not_returned_by_alloc
        .type           $__internal_0_$__cuda_sm10x_tcgen05_guardrail_trap_col_being_dealloced_not_returned_by_alloc,@function
        .size           $__internal_0_$__cuda_sm10x_tcgen05_guardrail_trap_col_being_dealloced_not_returned_by_alloc,($__internal_1_$__cuda_sm10x_tcgen05_guardrail_trap_phase_invalid_during_alloc - $__internal_0_$__cuda_sm10x_tcgen05_guardrail_trap_col_being_dealloced_not_returned_by_alloc)
$__internal_0_$__cuda_sm10x_tcgen05_guardrail_trap_col_being_dealloced_not_returned_by_alloc:
[----:B------:R-:W-:Y:S05]  /*8ba0*/  BPT.TRAP 0x1 ;  /* 0x000000040000795c */ /* 0x000fea0000300000 */
[----:B------:R-:W-:-:S04]  /*8bb0*/  HFMA2 R3, -RZ, RZ, 0, 0 ;  /* 0x00000000ff037431 */ /* 0x000fc800000001ff */
[----:B------:R-:W-:Y:S05]  /*8bc0*/  RET.REL.NODEC R2 `(_ZN7cutlass13device_kernelINS_4gemm6kernel13GemmUniversalIN4cute5tupleIJiiiiEEENS1_10collective13CollectiveMmaINS1_35MainloopSm100TmaUmmaWarpSpecializedILi3ELi2ELi4ENS5_IJNS4_1CILi1EEENSA_ILi8EEESB_EEEEENS5_IJNSA_ILi64EEESF_NSA_ILi128EEEEEENS_10tfloat32_tENS5_IJlSB_lEEESI_SJ_NS4_8TiledMMAINS4_8MMA_AtomIJNS4_17SM100_MMA_TF32_SSISI_SI_fLi64ELi64ELNS4_4UMMA5MajorE0ELSO_0ELNSN_7ScaleInE0ELSP_0EEEEEENS4_6LayoutINS5_IJSB_SB_SB_EEENS5_IJNSA_ILi0EEESU_SU_EEEEENS5_IJNS4_10UnderscoreESX_SX_EEEEENS4_23SM90_TMA_LOAD_MULTICASTENS4_14ComposedLayoutINS4_7SwizzleILi3ELi4ELi3EEENS4_18smem_ptr_flag_bitsILi32EEENSS_INS5_IJSC_NSA_ILi32EEEEEENS5_IJS16_SB_EEEEEEEvNS4_8identityENS4_13SM90_TMA_LOADES1A_vS1B_EENS_8epilogue10collective18CollectiveEpilogueINS1E_23Sm100TmaWarpSpecializedILi3ELi2ELi16ELb1ELb0EEEJSH_NS5_IJNSS_ISF_SB_EENSS_IS16_SB_EEEEESI_SJ_SI_SJ_NS1E_6fusion15FusionCallbacksIS1I_NS1M_17LinearCombinationISI_fSI_fLNS_15FloatRoundStyleE2EEESH_S1L_JEEENS4_5SM1004TMEM4LOAD26SM100_TMEM_LOAD_16dp128b8xES1C_S1A_NS4_17SM75_U32x4_LDSM_NENS4_14SM90_TMA_STOREES1A_NS4_17SM90_U32x4_STSM_NENS4_39AutoVectorizingCopyWithAssumedAlignmentILi128EEEEEEvvEEEEvNT_6ParamsE) ;  /* 0xffffff74020c7950 */ /* 0x000fea0003c3ffff */
        .weak           $__internal_1_$__cuda_sm10x_tcgen05_guardrail_trap_phase_invalid_during_alloc
        .type           $__internal_1_$__cuda_sm10x_tcgen05_guardrail_trap_phase_invalid_during_alloc,@function
        .size           $__internal_1_$__cuda_sm10x_tcgen05_guardrail_trap_phase_invalid_during_alloc,($__internal_2_$__cuda_sm10x_tcgen05_guardrail_trap_unallocated_columns_being_dealloced - $__internal_1_$__cuda_sm10x_tcgen05_guardrail_trap_phase_invalid_during_alloc)
$__internal_1_$__cuda_sm10x_tcgen05_guardrail_trap_phase_invalid_during_alloc:
[----:B------:R-:W-:Y:S05]  /*8bd0*/  BPT.TRAP 0x1 ;  /* 0x000000040000795c */ /* 0x000fea0000300000 */
[----:B------:R-:W-:-:S04]  /*8be0*/  MOV R5, 0x0 ;  /* 0x0000000000057802 */ /* 0x000fc80000000f00 */
[----:B------:R-:W-:Y:S05]  /*8bf0*/  RET.REL.NODEC R4 `(_ZN7cutlass13device_kernelINS_4gemm6kernel13GemmUniversalIN4cute5tupleIJiiiiEEENS1_10collective13CollectiveMmaINS1_35MainloopSm100TmaUmmaWarpSpecializedILi3ELi2ELi4ENS5_IJNS4_1CILi1EEENSA_ILi8EEESB_EEEEENS5_IJNSA_ILi64EEESF_NSA_ILi128EEEEEENS_10tfloat32_tENS5_IJlSB_lEEESI_SJ_NS4_8TiledMMAINS4_8MMA_AtomIJNS4_17SM100_MMA_TF32_SSISI_SI_fLi64ELi64ELNS4_4UMMA5MajorE0ELSO_0ELNSN_7ScaleInE0ELSP_0EEEEEENS4_6LayoutINS5_IJSB_SB_SB_EEENS5_IJNSA_ILi0EEESU_SU_EEEEENS5_IJNS4_10UnderscoreESX_SX_EEEEENS4_23SM90_TMA_LOAD_MULTICASTENS4_14ComposedLayoutINS4_7SwizzleILi3ELi4ELi3EEENS4_18smem_ptr_flag_bitsILi32EEENSS_INS5_IJSC_NSA_ILi32EEEEEENS5_IJS16_SB_EEEEEEEvNS4_8identityENS4_13SM90_TMA_LOADES1A_vS1B_EENS_8epilogue10collective18CollectiveEpilogueINS1E_23Sm100TmaWarpSpecializedILi3ELi2ELi16ELb1ELb0EEEJSH_NS5_IJNSS_ISF_SB_EENSS_IS16_SB_EEEEESI_SJ_SI_SJ_NS1E_6fusion15FusionCallbacksIS1I_NS1M_17LinearCombinationISI_fSI_fLNS_15FloatRoundStyleE2EEESH_S1L_JEEENS4_5SM1004TMEM4LOAD26SM100_TMEM_LOAD_16dp128b8xES1C_S1A_NS4_17SM75_U32x4_LDSM_NENS4_14SM90_TMA_STOREES1A_NS4_17SM90_U32x4_STSM_NENS4_39AutoVectorizingCopyWithAssumedAlignmentILi128EEEEEEvvEEEEvNT_6ParamsE) ;  /* 0xffffff7404007950 */ /* 0x000fea0003c3ffff */
        .weak           $__internal_2_$__cuda_sm10x_tcgen05_guardrail_trap_unallocated_columns_being_dealloced
        .type           $__internal_2_$__cuda_sm10x_tcgen05_guardrail_trap_unallocated_columns_being_dealloced,@function
        .size           $__internal_2_$__cuda_sm10x_tcgen05_guardrail_trap_unallocated_columns_being_dealloced,(.L_x_162 - $__internal_2_$__cuda_sm10x_tcgen05_guardrail_trap_unallocated_columns_being_dealloced)
$__internal_2_$__cuda_sm10x_tcgen05_guardrail_trap_unallocated_columns_being_dealloced:
[----:B------:R-:W-:Y:S05]  /*8c00*/  BPT.TRAP 0x1 ;  /* 0x000000040000795c */ /* 0x000fea0000300000 */
[----:B------:R-:W-:-:S04]  /*8c10*/  HFMA2 R3, -RZ, RZ, 0, 0 ;  /* 0x00000000ff037431 */ /* 0x000fc800000001ff */
[----:B------:R-:W-:Y:S05]  /*8c20*/  RET.REL.NODEC R2 `(_ZN7cutlass13device_kernelINS_4gemm6kernel13GemmUniversalIN4cute5tupleIJiiiiEEENS1_10collective13CollectiveMmaINS1_35MainloopSm100TmaUmmaWarpSpecializedILi3ELi2ELi4ENS5_IJNS4_1CILi1EEENSA_ILi8EEESB_EEEEENS5_IJNSA_ILi64EEESF_NSA_ILi128EEEEEENS_10tfloat32_tENS5_IJlSB_lEEESI_SJ_NS4_8TiledMMAINS4_8MMA_AtomIJNS4_17SM100_MMA_TF32_SSISI_SI_fLi64ELi64ELNS4_4UMMA5MajorE0ELSO_0ELNSN_7ScaleInE0ELSP_0EEEEEENS4_6LayoutINS5_IJSB_SB_SB_EEENS5_IJNSA_ILi0EEESU_SU_EEEEENS5_IJNS4_10UnderscoreESX_SX_EEEEENS4_23SM90_TMA_LOAD_MULTICASTENS4_14ComposedLayoutINS4_7SwizzleILi3ELi4ELi3EEENS4_18smem_ptr_flag_bitsILi32EEENSS_INS5_IJSC_NSA_ILi32EEEEEENS5_IJS16_SB_EEEEEEEvNS4_8identityENS4_13SM90_TMA_LOADES1A_vS1B_EENS_8epilogue10collective18CollectiveEpilogueINS1E_23Sm100TmaWarpSpecializedILi3ELi2ELi16ELb1ELb0EEEJSH_NS5_IJNSS_ISF_SB_EENSS_IS16_SB_EEEEESI_SJ_SI_SJ_NS1E_6fusion15FusionCallbacksIS1I_NS1M_17LinearCombinationISI_fSI_fLNS_15FloatRoundStyleE2EEESH_S1L_JEEENS4_5SM1004TMEM4LOAD26SM100_TMEM_LOAD_16dp128b8xES1C_S1A_NS4_17SM75_U32x4_LDSM_NENS4_14SM90_TMA_STOREES1A_NS4_17SM90_U32x4_STSM_NENS4_39AutoVectorizingCopyWithAssumedAlignmentILi128EEEEEEvvEEEEvNT_6ParamsE) ;  /* 0xffffff7002f47950 */ /* 0x000fea0003c3ffff */
.L_x_161:
[----:B------:R-:W-:-:S00]  /*8c30*/  BRA `(.L_x_161) ;  /* 0xfffffffc00fc7947 */ /* 0x000fc0000383ffff */
[----:B------:R-:W-:-:S00]  /*8c40*/  NOP ;  /* 0x0000000000007918 */ /* 0x000fc00000000000 */
        /* <DEDUP_REMOVED lines=11> */
.L_x_162:


//--------------------- .nv.global.init           --------------------------
	.section	.nv.global.init,"aw",@progbits
.nv.global.init:
	.type		$str$27,@object
	.size		$str$27,($str$28 - $str$27)
$str$27:
        /*0000*/ 	.byte	0x28, 0x61, 0x64, 0x64, 0x72, 0x65, 0x73, 0x73, 0x20, 0x26, 0x20, 0x6d, 0x61, 0x73, 0x6b, 0x29
        /*0010*/ 	.byte	0x20, 0x3d, 0x3d, 0x20, 0x30, 0x00
	.type		$str$28,@object
	.size		$str$28,($str$26 - $str$28)
$str$28:
        /*0016*/ 	.byte	0x2f, 0x74, 0x6d, 0x70, 0x2f, 0x63, 0x75, 0x74, 0x6c, 0x61, 0x73, 0x73, 0x5f, 0x73, 0x77, 0x65
        /*0026*/ 	.byte	0x65, 0x70, 0x5f, 0x73, 0x72, 0x63, 0x2f, 0x69, 0x6e, 0x63, 0x6c, 0x75, 0x64, 0x65, 0x2f, 0x63
        /*0036*/ 	.byte	0x75, 0x74, 0x65, 0x2f, 0x70, 0x6f, 0x69, 0x6e, 0x74, 0x65, 0x72, 0x5f, 0x66, 0x6c, 0x61, 0x67
        /*0046*/ 	.byte	0x67, 0x65, 0x64, 0x2e, 0x68, 0x70, 0x70, 0x00
	.type		$str$26,@object
	.size		$str$26,($str$25 - $str$26)
$str$26:
        /*004e*/ 	.byte	0x2f, 0x74, 0x6d, 0x70, 0x2f, 0x63, 0x75, 0x74, 0x6c, 0x61, 0x73, 0x73, 0x5f, 0x73, 0x77, 0x65
        /*005e*/ 	.byte	0x65, 0x70, 0x5f, 0x73, 0x72, 0x63, 0x2f, 0x69, 0x6e, 0x63, 0x6c, 0x75, 0x64, 0x65, 0x2f, 0x63
        /*006e*/ 	.byte	0x75, 0x74, 0x65, 0x2f, 0x61, 0x74, 0x6f, 0x6d, 0x2f, 0x63, 0x6f, 0x70, 0x79, 0x5f, 0x74, 0x72
        /*007e*/ 	.byte	0x61, 0x69, 0x74, 0x73, 0x5f, 0x73, 0x6d, 0x31, 0x30, 0x30, 0x2e, 0x68, 0x70, 0x70, 0x00
	.type		$str$25,@object
	.size		$str$25,(__unnamed_1 - $str$25)
$str$25:
        /*008d*/ 	.byte	0x28, 0x28, 0x75, 0x69, 0x6e, 0x74, 0x33, 0x32, 0x5f, 0x74, 0x28, 0x74, 0x68, 0x72, 0x65, 0x61
        /*009d*/ 	.byte	0x64, 0x49, 0x64, 0x78, 0x2e, 0x78, 0x29, 0x20, 0x2f, 0x20, 0x33, 0x32, 0x29, 0x20, 0x25, 0x20
        /*00ad*/ 	.byte	0x34, 0x29, 0x20, 0x3d, 0x3d, 0x20, 0x28, 0x28, 0x28, 0x74, 0x6d, 0x65, 0x6d, 0x5f, 0x61, 0x64
        /*00bd*/ 	.byte	0x64, 0x72, 0x20, 0x3e, 0x3e, 0x20, 0x31, 0x36, 0x29, 0x20, 0x2f, 0x20, 0x33, 0x32, 0x29, 0x20
        /*00cd*/ 	.byte	0x25, 0x20, 0x34, 0x29, 0x00
	.type		__unnamed_1,@object
	.size		__unnamed_1,(__unnamed_2 - __unnamed_1)
__unnamed_1:
        /*00d2*/ 	.byte	0x61, 0x75, 0x74, 0x6f, 0x20, 0x63, 0x75, 0x74, 0x65, 0x3a, 0x3a, 0x61, 0x73, 0x5f, 0x70, 0x6f
        /* <DEDUP_REMOVED lines=24> */
        /*0262*/ 	.byte	0x30, 0x34, 0x38, 0x3e, 0x3e, 0x3e, 0x3e, 0x5d, 0x00
	.type		__unnamed_2,@object
	.size		__unnamed_2,(.L_2 - __unnamed_2)
__unnamed_2:
        /* <DEDUP_REMOVED lines=45> */
        /*053b*/ 	.byte	0x3e, 0x3e, 0x3e, 0x5d, 0x00
.L_2:


//--------------------- .nv.shared._ZN7cutlass13device_kernelINS_4gemm6kernel13GemmUniversalIN4cute5tupleIJiiiiEEENS1_10collective13CollectiveMmaINS1_35MainloopSm100TmaUmmaWarpSpecializedILi3ELi2ELi4ENS5_IJNS4_1CILi1EEENSA_ILi8EEESB_EEEEENS5_IJNSA_ILi64EEESF_NSA_ILi128EEEEEENS_10tfloat32_tENS5_IJlSB_lEEESI_SJ_NS4_8TiledMMAINS4_8MMA_AtomIJNS4_17SM100_MMA_TF32_SSISI_SI_fLi64ELi64ELNS4_4UMMA5MajorE0ELSO_0ELNSN_7ScaleInE0ELSP_0EEEEEENS4_6LayoutINS5_IJSB_SB_SB_EEENS5_IJNSA_ILi0EEESU_SU_EEEEENS5_IJNS4_10UnderscoreESX_SX_EEEEENS4_23SM90_TMA_LOAD_MULTICASTENS4_14ComposedLayoutINS4_7SwizzleILi3ELi4ELi3EEENS4_18smem_ptr_flag_bitsILi32EEENSS_INS5_IJSC_NSA_ILi32EEEEEENS5_IJS16_SB_EEEEEEEvNS4_8identityENS4_13SM90_TMA_LOADES1A_vS1B_EENS_8epilogue10collective18CollectiveEpilogueINS1E_23Sm100TmaWarpSpecializedILi3ELi2ELi16ELb1ELb0EEEJSH_NS5_IJNSS_ISF_SB_EENSS_IS16_SB_EEEEESI_SJ_SI_SJ_NS1E_6fusion15FusionCallbacksIS1I_NS1M_17LinearCombinationISI_fSI_fLNS_15FloatRoundStyleE2EEESH_S1L_JEEENS4_5SM1004TMEM4LOAD26SM100_TMEM_LOAD_16dp128b8xES1C_S1A_NS4_17SM75_U32x4_LDSM_NENS4_14SM90_TMA_STOREES1A_NS4_17SM90_U32x4_STSM_NENS4_39AutoVectorizingCopyWithAssumedAlignmentILi128EEEEEEvvEEEEvNT_6ParamsE --------------------------
	.section	.nv.shared._ZN7cutlass13device_kernelINS_4gemm6kernel13GemmUniversalIN4cute5tupleIJiiiiEEENS1_10collective13CollectiveMmaINS1_35MainloopSm100TmaUmmaWarpSpecializedILi3ELi2ELi4ENS5_IJNS4_1CILi1EEENSA_ILi8EEESB_EEEEENS5_IJNSA_ILi64EEESF_NSA_ILi128EEEEEENS_10tfloat32_tENS5_IJlSB_lEEESI_SJ_NS4_8TiledMMAINS4_8MMA_AtomIJNS4_17SM100_MMA_TF32_SSISI_SI_fLi64ELi64ELNS4_4UMMA5MajorE0ELSO_0ELNSN_7ScaleInE0ELSP_0EEEEEENS4_6LayoutINS5_IJSB_SB_SB_EEENS5_IJNSA_ILi0EEESU_SU_EEEEENS5_IJNS4_10UnderscoreESX_SX_EEEEENS4_23SM90_TMA_LOAD_MULTICASTENS4_14ComposedLayoutINS4_7SwizzleILi3ELi4ELi3EEENS4_18smem_ptr_flag_bitsILi32EEENSS_INS5_IJSC_NSA_ILi32EEEEEENS5_IJS16_SB_EEEEEEEvNS4_8identityENS4_13SM90_TMA_LOADES1A_vS1B_EENS_8epilogue10collective18CollectiveEpilogueINS1E_23Sm100TmaWarpSpecializedILi3ELi2ELi16ELb1ELb0EEEJSH_NS5_IJNSS_ISF_SB_EENSS_IS16_SB_EEEEESI_SJ_SI_SJ_NS1E_6fusion15FusionCallbacksIS1I_NS1M_17LinearCombinationISI_fSI_fLNS_15FloatRoundStyleE2EEESH_S1L_JEEENS4_5SM1004TMEM4LOAD26SM100_TMEM_LOAD_16dp128b8xES1C_S1A_NS4_17SM75_U32x4_LDSM_NENS4_14SM90_TMA_STOREES1A_NS4_17SM90_U32x4_STSM_NENS4_39AutoVectorizingCopyWithAssumedAlignmentILi128EEEEEEvvEEEEvNT_6ParamsE,"aw",@nobits
	.sectionflags	@""
	.align	16
	.zero		1024


//--------------------- .nv.shared.reserved.0     --------------------------
	.section	.nv.shared.reserved.0,"aw",@nobits
	.weak		__nv_reservedSMEM_offset_0_alias
	.size		__nv_reservedSMEM_offset_0_alias, 0, 64
	.other		__nv_reservedSMEM_offset_0_alias,@"STO_CUDA_RESERVED_SHARED STV_DEFAULT"
__nv_reservedSMEM_offset_0_alias:
	.zero		0
.nv.shared.reserved.0:
	.zero		64
	.weak		__nv_reservedSMEM_tcgen05_partition
	.type		__nv_reservedSMEM_tcgen05_partition,@object
	.size		__nv_reservedSMEM_tcgen05_partition,(.L_0 - __nv_reservedSMEM_tcgen05_partition)
__nv_reservedSMEM_tcgen05_partition:
	.zero		32
.L_0:


//--------------------- .nv.global                --------------------------
	.section	.nv.global,"aw",@nobits
.nv.global:
	.type		_ZN40_INTERNAL_dd05d19e_4_k_cu_c765bb6e_199244cute1_E,@object
	.size		_ZN40_INTERNAL_dd05d19e_4_k_cu_c765bb6e_199244cute1_E,(_ZN40_INTERNAL_dd05d19e_4_k_cu_c765bb6e_199244cuda3std3__45__cpo6cbeginE - _ZN40_INTERNAL_dd05d19e_4_k_cu_c765bb6e_199244cute1_E)
_ZN40_INTERNAL_dd05d19e_4_k_cu_c765bb6e_199244cute1_E:
	.zero		1
	.type		_ZN40_INTERNAL_dd05d19e_4_k_cu_c765bb6e_199244cuda3std3__45__cpo6cbeginE,@object
	.size		_ZN40_INTERNAL_dd05d19e_4_k_cu_c765bb6e_199244cuda3std3__45__cpo6cbeginE,(_ZN40_INTERNAL_dd05d19e_4_k_cu_c765bb6e_199244cuda3std3__48in_placeE - _ZN40_INTERNAL_dd05d19e_4_k_cu_c765bb6e_199244cuda3std3__45__cpo6cbeginE)
_ZN40_INTERNAL_dd05d19e_4_k_cu_c765bb6e_199244cuda3std3__45__cpo6cbeginE:
	.zero		1
	.type		_ZN40_INTERNAL_dd05d19e_4_k_cu_c765bb6e_199244cuda3std3__48in_placeE,@object
	.size		_ZN40_INTERNAL_dd05d19e_4_k_cu_c765bb6e_199244cuda3std3__48in_placeE,(_ZN40_INTERNAL_dd05d19e_4_k_cu_c765bb6e_199244cuda3std6ranges3__45__cpo9iter_moveE - _ZN40_INTERNAL_dd05d19e_4_k_cu_c765bb6e_199244cuda3std3__48in_placeE)
_ZN40_INTERNAL_dd05d19e_4_k_cu_c765bb6e_199244cuda3std3__48in_placeE:
	.zero		1
	.type		_ZN40_INTERNAL_dd05d19e_4_k_cu_c765bb6e_199244cuda3std6ranges3__45__cpo9iter_moveE,@object
	.size		_ZN40_INTERNAL_dd05d19e_4_k_cu_c765bb6e_199244cuda3std6ranges3__45__cpo9iter_moveE,(_ZN40_INTERNAL_dd05d19e_4_k_cu_c765bb6e_199244cuda3std3__45__cpo5beginE - _ZN40_INTERNAL_dd05d19e_4_k_cu_c765bb6e_199244cuda3std6ranges3__45__cpo9iter_moveE)
_ZN40_INTERNAL_dd05d19e_4_k_cu_c765bb6e_199244cuda3std6ranges3__45__cpo9iter_moveE:
	.zero		1
	.type		_ZN40_INTERNAL_dd05d19e_4_k_cu_c765bb6e_199244cuda3std3__45__cpo5beginE,@object
	.size		_ZN40_INTERNAL_dd05d19e_4_k_cu_c765bb6e_199244cuda3std3__45__cpo5beginE,(_ZN40_INTERNAL_dd05d19e_4_k_cu_c765bb6e_199244cuda3std3__442_GLOBAL__N__dd05d19e_4_k_cu_c765bb6e_199246ignoreE - _ZN40_INTERNAL_dd05d19e_4_k_cu_c765bb6e_199244cuda3std3__45__cpo5beginE)
_ZN40_INTERNAL_dd05d19e_4_k_cu_c765bb6e_199244cuda3std3__45__cpo5beginE:
	.zero		1
	.type		_ZN40_INTERNAL_dd05d19e_4_k_cu_c765bb6e_199244cuda3std3__442_GLOBAL__N__dd05d19e_4_k_cu_c765bb6e_199246ignoreE,@object
	.size		_ZN40_INTERNAL_dd05d19e_4_k_cu_c765bb6e_199244cuda3std3__442_GLOBAL__N__dd05d19e_4_k_cu_c765bb6e_199246ignoreE,(_ZN40_INTERNAL_dd05d19e_4_k_cu_c765bb6e_199244cute7productE - _ZN40_INTERNAL_dd05d19e_4_k_cu_c765bb6e_199244cuda3std3__442_GLOBAL__N__dd05d19e_4_k_cu_c765bb6e_199246ignoreE)
_ZN40_INTERNAL_dd05d19e_4_k_cu_c765bb6e_199244cuda3std3__442_GLOBAL__N__dd05d19e_4_k_cu_c765bb6e_199246ignoreE:
	.zero		1
	.type		_ZN40_INTERNAL_dd05d19e_4_k_cu_c765bb6e_199244cute7productE,@object
	.size		_ZN40_INTERNAL_dd05d19e_4_k_cu_c765bb6e_199244cute7productE,(_ZN40_INTERNAL_dd05d19e_4_k_cu_c765bb6e_199244cuda3std3__45__cpo3endE - _ZN40_INTERNAL_dd05d19e_4_k_cu_c765bb6e_199244cute7productE)
_ZN40_INTERNAL_dd05d19e_4_k_cu_c765bb6e_199244cute7productE:
	.zero		1
	.type		_ZN40_INTERNAL_dd05d19e_4_k_cu_c765bb6e_199244cuda3std3__45__cpo3endE,@object
	.size		_ZN40_INTERNAL_dd05d19e_4_k_cu_c765bb6e_199244cuda3std3__45__cpo3endE,(_ZN40_INTERNAL_dd05d19e_4_k_cu_c765bb6e_199244cuda3std3__419piecewise_constructE - _ZN40_INTERNAL_dd05d19e_4_k_cu_c765bb6e_199244cuda3std3__45__cpo3endE)
_ZN40_INTERNAL_dd05d19e_4_k_cu_c765bb6e_199244cuda3std3__45__cpo3endE:
	.zero		1
	.type		_ZN40_INTERNAL_dd05d19e_4_k_cu_c765bb6e_199244cuda3std3__419piecewise_constructE,@object
	.size		_ZN40_INTERNAL_dd05d19e_4_k_cu_c765bb6e_199244cuda3std3__419piecewise_constructE,(_ZN40_INTERNAL_dd05d19e_4_k_cu_c765bb6e_199244cuda3std3__45__cpo4cendE - _ZN40_INTERNAL_dd05d19e_4_k_cu_c765bb6e_199244cuda3std3__419piecewise_constructE)
_ZN40_INTERNAL_dd05d19e_4_k_cu_c765bb6e_199244cuda3std3__419piecewise_constructE:
	.zero		1
	.type		_ZN40_INTERNAL_dd05d19e_4_k_cu_c765bb6e_199244cuda3std3__45__cpo4cendE,@object
	.size		_ZN40_INTERNAL_dd05d19e_4_k_cu_c765bb6e_199244cuda3std3__45__cpo4cendE,(_ZN40_INTERNAL_dd05d19e_4_k_cu_c765bb6e_199244cuda3std6ranges3__45__cpo4swapE - _ZN40_INTERNAL_dd05d19e_4_k_cu_c765bb6e_199244cuda3std3__45__cpo4cendE)
_ZN40_INTERNAL_dd05d19e_4_k_cu_c765bb6e_199244cuda3std3__45__cpo4cendE:
	.zero		1
	.type		_ZN40_INTERNAL_dd05d19e_4_k_cu_c765bb6e_199244cuda3std6ranges3__45__cpo4swapE,@object
	.size		_ZN40_INTERNAL_dd05d19e_4_k_cu_c765bb6e_199244cuda3std6ranges3__45__cpo4swapE,(.L_10 - _ZN40_INTERNAL_dd05d19e_4_k_cu_c765bb6e_199244cuda3std6ranges3__45__cpo4swapE)
_ZN40_INTERNAL_dd05d19e_4_k_cu_c765bb6e_199244cuda3std6ranges3__45__cpo4swapE:
	.zero		1
.L_10:


//--------------------- .nv.constant0._ZN7cutlass13device_kernelINS_4gemm6kernel13GemmUniversalIN4cute5tupleIJiiiiEEENS1_10collective13CollectiveMmaINS1_35MainloopSm100TmaUmmaWarpSpecializedILi3ELi2ELi4ENS5_IJNS4_1CILi1EEENSA_ILi8EEESB_EEEEENS5_IJNSA_ILi64EEESF_NSA_ILi128EEEEEENS_10tfloat32_tENS5_IJlSB_lEEESI_SJ_NS4_8TiledMMAINS4_8MMA_AtomIJNS4_17SM100_MMA_TF32_SSISI_SI_fLi64ELi64ELNS4_4UMMA5MajorE0ELSO_0ELNSN_7ScaleInE0ELSP_0EEEEEENS4_6LayoutINS5_IJSB_SB_SB_EEENS5_IJNSA_ILi0EEESU_SU_EEEEENS5_IJNS4_10UnderscoreESX_SX_EEEEENS4_23SM90_TMA_LOAD_MULTICASTENS4_14ComposedLayoutINS4_7SwizzleILi3ELi4ELi3EEENS4_18smem_ptr_flag_bitsILi32EEENSS_INS5_IJSC_NSA_ILi32EEEEEENS5_IJS16_SB_EEEEEEEvNS4_8identityENS4_13SM90_TMA_LOADES1A_vS1B_EENS_8epilogue10collective18CollectiveEpilogueINS1E_23Sm100TmaWarpSpecializedILi3ELi2ELi16ELb1ELb0EEEJSH_NS5_IJNSS_ISF_SB_EENSS_IS16_SB_EEEEESI_SJ_SI_SJ_NS1E_6fusion15FusionCallbacksIS1I_NS1M_17LinearCombinationISI_fSI_fLNS_15FloatRoundStyleE2EEESH_S1L_JEEENS4_5SM1004TMEM4LOAD26SM100_TMEM_LOAD_16dp128b8xES1C_S1A_NS4_17SM75_U32x4_LDSM_NENS4_14SM90_TMA_STOREES1A_NS4_17SM90_U32x4_STSM_NENS4_39AutoVectorizingCopyWithAssumedAlignmentILi128EEEEEEvvEEEEvNT_6ParamsE --------------------------
	.section	.nv.constant0._ZN7cutlass13device_kernelINS_4gemm6kernel13GemmUniversalIN4cute5tupleIJiiiiEEENS1_10collective13CollectiveMmaINS1_35MainloopSm100TmaUmmaWarpSpecializedILi3ELi2ELi4ENS5_IJNS4_1CILi1EEENSA_ILi8EEESB_EEEEENS5_IJNSA_ILi64EEESF_NSA_ILi128EEEEEENS_10tfloat32_tENS5_IJlSB_lEEESI_SJ_NS4_8TiledMMAINS4_8MMA_AtomIJNS4_17SM100_MMA_TF32_SSISI_SI_fLi64ELi64ELNS4_4UMMA5MajorE0ELSO_0ELNSN_7ScaleInE0ELSP_0EEEEEENS4_6LayoutINS5_IJSB_SB_SB_EEENS5_IJNSA_ILi0EEESU_SU_EEEEENS5_IJNS4_10UnderscoreESX_SX_EEEEENS4_23SM90_TMA_LOAD_MULTICASTENS4_14ComposedLayoutINS4_7SwizzleILi3ELi4ELi3EEENS4_18smem_ptr_flag_bitsILi32EEENSS_INS5_IJSC_NSA_ILi32EEEEEENS5_IJS16_SB_EEEEEEEvNS4_8identityENS4_13SM90_TMA_LOADES1A_vS1B_EENS_8epilogue10collective18CollectiveEpilogueINS1E_23Sm100TmaWarpSpecializedILi3ELi2ELi16ELb1ELb0EEEJSH_NS5_IJNSS_ISF_SB_EENSS_IS16_SB_EEEEESI_SJ_SI_SJ_NS1E_6fusion15FusionCallbacksIS1I_NS1M_17LinearCombinationISI_fSI_fLNS_15FloatRoundStyleE2EEESH_S1L_JEEENS4_5SM1004TMEM4LOAD26SM100_TMEM_LOAD_16dp128b8xES1C_S1A_NS4_17SM75_U32x4_LDSM_NENS4_14SM90_TMA_STOREES1A_NS4_17SM90_U32x4_STSM_NENS4_39AutoVectorizingCopyWithAssumedAlignmentILi128EEEEEEvvEEEEvNT_6ParamsE,"a",@progbits
	.sectionflags	@""
	.align	4
.nv.constant0._ZN7cutlass13device_kernelINS_4gemm6kernel13GemmUniversalIN4cute5tupleIJiiiiEEENS1_10collective13CollectiveMmaINS1_35MainloopSm100TmaUmmaWarpSpecializedILi3ELi2ELi4ENS5_IJNS4_1CILi1EEENSA_ILi8EEESB_EEEEENS5_IJNSA_ILi64EEESF_NSA_ILi128EEEEEENS_10tfloat32_tENS5_IJlSB_lEEESI_SJ_NS4_8TiledMMAINS4_8MMA_AtomIJNS4_17SM100_MMA_TF32_SSISI_SI_fLi64ELi64ELNS4_4UMMA5MajorE0ELSO_0ELNSN_7ScaleInE0ELSP_0EEEEEENS4_6LayoutINS5_IJSB_SB_SB_EEENS5_IJNSA_ILi0EEESU_SU_EEEEENS5_IJNS4_10UnderscoreESX_SX_EEEEENS4_23SM90_TMA_LOAD_MULTICASTENS4_14ComposedLayoutINS4_7SwizzleILi3ELi4ELi3EEENS4_18smem_ptr_flag_bitsILi32EEENSS_INS5_IJSC_NSA_ILi32EEEEEENS5_IJS16_SB_EEEEEEEvNS4_8identityENS4_13SM90_TMA_LOADES1A_vS1B_EENS_8epilogue10collective18CollectiveEpilogueINS1E_23Sm100TmaWarpSpecializedILi3ELi2ELi16ELb1ELb0EEEJSH_NS5_IJNSS_ISF_SB_EENSS_IS16_SB_EEEEESI_SJ_SI_SJ_NS1E_6fusion15FusionCallbacksIS1I_NS1M_17LinearCombinationISI_fSI_fLNS_15FloatRoundStyleE2EEESH_S1L_JEEENS4_5SM1004TMEM4LOAD26SM100_TMEM_LOAD_16dp128b8xES1C_S1A_NS4_17SM75_U32x4_LDSM_NENS4_14SM90_TMA_STOREES1A_NS4_17SM90_U32x4_STSM_NENS4_39AutoVectorizingCopyWithAssumedAlignmentILi128EEEEEEvvEEEEvNT_6ParamsE:
	.zero		2944


//--------------------- SYMBOLS --------------------------

	.type		.nv.reservedSmem.offset0,@object
	.size		.nv.reservedSmem.offset0,0x4
	.type		.nv.reservedSmem.cap,@object
	.size		.nv.reservedSmem.cap,0x4
	.type		__assertfail,@function
